	.target	sm_90a

	.elftype	@"ET_EXEC"


//--------------------- .note.nv.tkinfo           --------------------------
	.section	.note.nv.tkinfo,"",@"SHT_NOTE"
	.sectionflags	@"SHF_NOTE_NV_TKINFO"
	.tkinfo
        /*0018*/ 	.word	0x00000002
        /*0030*/ 	.string	""
        /*0030*/ 	.string	"ptxas"
        /*0030*/ 	.string	"Cuda compilation tools, release 13.0, V13.0.88"
        /*0030*/ 	.string	"Build cuda_13.0.r13.0/compiler.36424714_0"
        /*0030*/ 	.string	"-arch sm_90a -m 64 "



//--------------------- .note.nv.cuinfo           --------------------------
	.section	.note.nv.cuinfo,"",@"SHT_NOTE"
	.sectionflags	@"SHF_NOTE_NV_CUINFO"
        /*0018*/ 	.short	0x0002
        /*001a*/ 	.short	0x005a
        /*001c*/ 	.short	0x0082
	.zero		2


//--------------------- .nv.info                  --------------------------
	.section	.nv.info,"",@"SHT_CUDA_INFO"
	.align	4


	//----- nvinfo : EIATTR_REGCOUNT
	.align		4
        /*0000*/ 	.byte	0x04, 0x2f
        /*0002*/ 	.short	(.L_15 - .L_14)
	.align		4
.L_14:
        /*0004*/ 	.word	index@(_ZN7cutlass13device_kernelINS_4gemm6kernel13GemmUniversalIN4cute5tupleIJiiiiEEENS1_10collective13CollectiveMmaINS1_34MainloopSm90TmaGmmaWarpSpecializedILi3ENS5_IJNS4_1CILi1EEENSA_ILi2EEESB_EEENS1_32KernelTmaWarpSpecializedPingpongEEENS5_IJNSA_ILi64EEESG_NSA_ILi128EEEEEEfNS5_IJlSB_lEEEfSJ_NS4_8TiledMMAINS4_8MMA_AtomIJNS4_4SM904GMMA29MMA_64x64x8_F32TF32TF32_SS_TNILNSN_7ScaleInE1ELSP_1EEEEEENS4_6LayoutINS5_IJSB_SB_SB_EEENS5_IJNSA_ILi0EEESU_SU_EEEEENS5_IJNS4_10UnderscoreESX_SX_EEEEENS4_23SM90_TMA_LOAD_MULTICASTENS4_14ComposedLayoutINS4_7SwizzleILi3ELi4ELi3EEENS4_18smem_ptr_flag_bitsILi32EEENSS_INS5_IJNSA_ILi8EEENSA_ILi32EEEEEENS5_IJS17_SB_EEEEEEEvNS4_8identityENS4_13SM90_TMA_LOADES1B_vS1C_EENS_8epilogue10collective6detail29Sm90TmaWarpSpecializedAdapterINS1G_15DefaultEpilogueIfSJ_SJ_NS1F_6thread17LinearCombinationIfLi1EffLNS1K_9ScaleType4KindE0ELNS_15FloatRoundStyleE2EfEENS1_15EpilogueDefaultEEEEEvvEEEEvNT_6ParamsE)
        /*0008*/ 	.word	0x000000a8


	//----- nvinfo : EIATTR_FRAME_SIZE
	.align		4
.L_15:
        /*000c*/ 	.byte	0x04, 0x11
        /*000e*/ 	.short	(.L_17 - .L_16)
	.align		4
.L_16:
        /*0010*/ 	.word	index@(_ZN7cutlass13device_kernelINS_4gemm6kernel13GemmUniversalIN4cute5tupleIJiiiiEEENS1_10collective13CollectiveMmaINS1_34MainloopSm90TmaGmmaWarpSpecializedILi3ENS5_IJNS4_1CILi1EEENSA_ILi2EEESB_EEENS1_32KernelTmaWarpSpecializedPingpongEEENS5_IJNSA_ILi64EEESG_NSA_ILi128EEEEEEfNS5_IJlSB_lEEEfSJ_NS4_8TiledMMAINS4_8MMA_AtomIJNS4_4SM904GMMA29MMA_64x64x8_F32TF32TF32_SS_TNILNSN_7ScaleInE1ELSP_1EEEEEENS4_6LayoutINS5_IJSB_SB_SB_EEENS5_IJNSA_ILi0EEESU_SU_EEEEENS5_IJNS4_10UnderscoreESX_SX_EEEEENS4_23SM90_TMA_LOAD_MULTICASTENS4_14ComposedLayoutINS4_7SwizzleILi3ELi4ELi3EEENS4_18smem_ptr_flag_bitsILi32EEENSS_INS5_IJNSA_ILi8EEENSA_ILi32EEEEEENS5_IJS17_SB_EEEEEEEvNS4_8identityENS4_13SM90_TMA_LOADES1B_vS1C_EENS_8epilogue10collective6detail29Sm90TmaWarpSpecializedAdapterINS1G_15DefaultEpilogueIfSJ_SJ_NS1F_6thread17LinearCombinationIfLi1EffLNS1K_9ScaleType4KindE0ELNS_15FloatRoundStyleE2EfEENS1_15EpilogueDefaultEEEEEvvEEEEvNT_6ParamsE)
        /*0014*/ 	.word	0x00000008


	//----- nvinfo : EIATTR_MIN_STACK_SIZE
	.align		4
.L_17:
        /*0018*/ 	.byte	0x04, 0x12
        /*001a*/ 	.short	(.L_19 - .L_18)
	.align		4
.L_18:
        /*001c*/ 	.word	index@(_ZN7cutlass13device_kernelINS_4gemm6kernel13GemmUniversalIN4cute5tupleIJiiiiEEENS1_10collective13CollectiveMmaINS1_34MainloopSm90TmaGmmaWarpSpecializedILi3ENS5_IJNS4_1CILi1EEENSA_ILi2EEESB_EEENS1_32KernelTmaWarpSpecializedPingpongEEENS5_IJNSA_ILi64EEESG_NSA_ILi128EEEEEEfNS5_IJlSB_lEEEfSJ_NS4_8TiledMMAINS4_8MMA_AtomIJNS4_4SM904GMMA29MMA_64x64x8_F32TF32TF32_SS_TNILNSN_7ScaleInE1ELSP_1EEEEEENS4_6LayoutINS5_IJSB_SB_SB_EEENS5_IJNSA_ILi0EEESU_SU_EEEEENS5_IJNS4_10UnderscoreESX_SX_EEEEENS4_23SM90_TMA_LOAD_MULTICASTENS4_14ComposedLayoutINS4_7SwizzleILi3ELi4ELi3EEENS4_18smem_ptr_flag_bitsILi32EEENSS_INS5_IJNSA_ILi8EEENSA_ILi32EEEEEENS5_IJS17_SB_EEEEEEEvNS4_8identityENS4_13SM90_TMA_LOADES1B_vS1C_EENS_8epilogue10collective6detail29Sm90TmaWarpSpecializedAdapterINS1G_15DefaultEpilogueIfSJ_SJ_NS1F_6thread17LinearCombinationIfLi1EffLNS1K_9ScaleType4KindE0ELNS_15FloatRoundStyleE2EfEENS1_15EpilogueDefaultEEEEEvvEEEEvNT_6ParamsE)
        /*0020*/ 	.word	0x00000008
.L_19:


//--------------------- .nv.compat                --------------------------
	.section	.nv.compat,"",@"SHT_CUDA_COMPAT_INFO"
	.align	4
        /*0000*/ 	.byte	0x02, 0x09, 0x01, 0x00, 0x02, 0x02, 0x04, 0x00, 0x02, 0x05, 0x05, 0x00, 0x03, 0x07, 0x01, 0x01
        /*0010*/ 	.byte	0x02, 0x03, 0x01, 0x00, 0x02, 0x06, 0x01, 0x00, 0x04, 0x0b, 0x08, 0x00, 0x00, 0x00, 0x00, 0x00
        /*0020*/ 	.byte	0x00, 0x00, 0x00, 0x00


//--------------------- .nv.info._ZN7cutlass13device_kernelINS_4gemm6kernel13GemmUniversalIN4cute5tupleIJiiiiEEENS1_10collective13CollectiveMmaINS1_34MainloopSm90TmaGmmaWarpSpecializedILi3ENS5_IJNS4_1CILi1EEENSA_ILi2EEESB_EEENS1_32KernelTmaWarpSpecializedPingpongEEENS5_IJNSA_ILi64EEESG_NSA_ILi128EEEEEEfNS5_IJlSB_lEEEfSJ_NS4_8TiledMMAINS4_8MMA_AtomIJNS4_4SM904GMMA29MMA_64x64x8_F32TF32TF32_SS_TNILNSN_7ScaleInE1ELSP_1EEEEEENS4_6LayoutINS5_IJSB_SB_SB_EEENS5_IJNSA_ILi0EEESU_SU_EEEEENS5_IJNS4_10UnderscoreESX_SX_EEEEENS4_23SM90_TMA_LOAD_MULTICASTENS4_14ComposedLayoutINS4_7SwizzleILi3ELi4ELi3EEENS4_18smem_ptr_flag_bitsILi32EEENSS_INS5_IJNSA_ILi8EEENSA_ILi32EEEEEENS5_IJS17_SB_EEEEEEEvNS4_8identityENS4_13SM90_TMA_LOADES1B_vS1C_EENS_8epilogue10collective6detail29Sm90TmaWarpSpecializedAdapterINS1G_15DefaultEpilogueIfSJ_SJ_NS1F_6thread17LinearCombinationIfLi1EffLNS1K_9ScaleType4KindE0ELNS_15FloatRoundStyleE2EfEENS1_15EpilogueDefaultEEEEEvvEEEEvNT_6ParamsE --------------------------
	.section	.nv.info._ZN7cutlass13device_kernelINS_4gemm6kernel13GemmUniversalIN4cute5tupleIJiiiiEEENS1_10collective13CollectiveMmaINS1_34MainloopSm90TmaGmmaWarpSpecializedILi3ENS5_IJNS4_1CILi1EEENSA_ILi2EEESB_EEENS1_32KernelTmaWarpSpecializedPingpongEEENS5_IJNSA_ILi64EEESG_NSA_ILi128EEEEEEfNS5_IJlSB_lEEEfSJ_NS4_8TiledMMAINS4_8MMA_AtomIJNS4_4SM904GMMA29MMA_64x64x8_F32TF32TF32_SS_TNILNSN_7ScaleInE1ELSP_1EEEEEENS4_6LayoutINS5_IJSB_SB_SB_EEENS5_IJNSA_ILi0EEESU_SU_EEEEENS5_IJNS4_10UnderscoreESX_SX_EEEEENS4_23SM90_TMA_LOAD_MULTICASTENS4_14ComposedLayoutINS4_7SwizzleILi3ELi4ELi3EEENS4_18smem_ptr_flag_bitsILi32EEENSS_INS5_IJNSA_ILi8EEENSA_ILi32EEEEEENS5_IJS17_SB_EEEEEEEvNS4_8identityENS4_13SM90_TMA_LOADES1B_vS1C_EENS_8epilogue10collective6detail29Sm90TmaWarpSpecializedAdapterINS1G_15DefaultEpilogueIfSJ_SJ_NS1F_6thread17LinearCombinationIfLi1EffLNS1K_9ScaleType4KindE0ELNS_15FloatRoundStyleE2EfEENS1_15EpilogueDefaultEEEEEvvEEEEvNT_6ParamsE,"",@"SHT_CUDA_INFO"
	.sectionflags	@""
	.align	4


	//----- nvinfo : EIATTR_CUDA_API_VERSION
	.align		4
        /*0000*/ 	.byte	0x04, 0x37
        /*0002*/ 	.short	(.L_21 - .L_20)
.L_20:
        /*0004*/ 	.word	0x00000082


	//----- nvinfo : EIATTR_KPARAM_INFO
	.align		4
.L_21:
        /*0008*/ 	.byte	0x04, 0x17
        /*000a*/ 	.short	(.L_23 - .L_22)
.L_22:
        /*000c*/ 	.word	0x00000000
        /*0010*/ 	.short	0x0000
        /*0012*/ 	.short	0x0070
        /*0014*/ 	.byte	0x00, 0xf0, 0x01, 0x10


	//----- nvinfo : EIATTR_SPARSE_MMA_MASK
	.align		4
.L_23:
        /*0018*/ 	.byte	0x03, 0x50
        /*001a*/ 	.short	0x0000


	//----- nvinfo : EIATTR_MAXREG_COUNT
	.align		4
        /*001c*/ 	.byte	0x03, 0x1b
        /*001e*/ 	.short	0x00a8


	//----- nvinfo : EIATTR_NUM_BARRIERS
	.align		4
        /*0020*/ 	.byte	0x02, 0x4c
        /*0022*/ 	.byte	0x01
	.zero		1


	//----- nvinfo : EIATTR_EXTERNS
	.align		4
        /*0024*/ 	.byte	0x04, 0x0f
        /*0026*/ 	.short	(.L_25 - .L_24)


	//   ....[0]....
	.align		4
.L_24:
        /*0028*/ 	.word	index@(__assertfail)


	//----- nvinfo : EIATTR_ANNOTATIONS
	.align		4
.L_25:
        /*002c*/ 	.byte	0x04, 0x55
        /*002e*/ 	.short	(.L_27 - .L_26)


	//   ....[0]....
.L_26:
        /*0030*/ 	.word	0x00000001
        /*0034*/ 	.byte	0x20, 0x0d, 0x00, 0x00, 0x01, 0x00, 0x00, 0x00, 0xd0, 0x13, 0x00, 0x00, 0x01, 0x00, 0x00, 0x00
        /*0044*/ 	.byte	0x40, 0x49, 0x00, 0x00, 0x01, 0x00, 0x00, 0x00, 0x90, 0x57, 0x00, 0x00


	//----- nvinfo : EIATTR_MERCURY_ISA_VERSION
	.align		4
.L_27:
        /*0050*/ 	.byte	0x03, 0x5f
        /*0052*/ 	.short	0x0101


	//----- nvinfo : EIATTR_INT_WARP_WIDE_INSTR_OFFSETS
	.align		4
        /*0054*/ 	.byte	0x04, 0x31
        /*0056*/ 	.short	(.L_29 - .L_28)


	//   ....[0]....
.L_28:
        /*0058*/ 	.word	0x000004e0


	//   ....[1]....
        /*005c*/ 	.word	0x00000520


	//   ....[2]....
        /*0060*/ 	.word	0x00000650


	//   ....[3]....
        /*0064*/ 	.word	0x00000660


	//   ....[4]....
        /*0068*/ 	.word	0x00000670


	//   ....[5]....
        /*006c*/ 	.word	0x00000680


	//   ....[6]....
        /*0070*/ 	.word	0x00000740


	//   ....[7]....
        /*0074*/ 	.word	0x00000780


	//   ....[8]....
        /*0078*/ 	.word	0x00002b10


	//----- nvinfo : EIATTR_COOP_GROUP_MASK_REGIDS
	.align		4
.L_29:
        /*007c*/ 	.byte	0x04, 0x29
        /*007e*/ 	.short	(.L_31 - .L_30)


	//   ....[0]....
.L_30:
        /*0080*/ 	.word	0xffffffff


	//   ....[1]....
        /*0084*/ 	.word	0xffffffff


	//   ....[2]....
        /*0088*/ 	.word	0xffffffff


	//   ....[3]....
        /*008c*/ 	.word	0xffffffff


	//   ....[4]....
        /*0090*/ 	.word	0xffffffff


	//   ....[5]....
        /*0094*/ 	.word	0xffffffff


	//   ....[6]....
        /*0098*/ 	.word	0xffffffff


	//----- nvinfo : EIATTR_COOP_GROUP_INSTR_OFFSETS
	.align		4
.L_31:
        /*009c*/ 	.byte	0x04, 0x28
        /*009e*/ 	.short	(.L_33 - .L_32)


	//   ....[0]....
.L_32:
        /*00a0*/ 	.word	0x00000070


	//   ....[1]....
        /*00a4*/ 	.word	0x00000080


	//   ....[2]....
        /*00a8*/ 	.word	0x00000140


	//   ....[3]....
        /*00ac*/ 	.word	0x000002c0


	//   ....[4]....
        /*00b0*/ 	.word	0x00000300


	//   ....[5]....
        /*00b4*/ 	.word	0x00000390


	//   ....[6]....
        /*00b8*/ 	.word	0x000008d0


	//----- nvinfo : EIATTR_REG_RECONFIG
	.align		4
.L_33:
        /*00bc*/ 	.byte	0x01, 0x54
	.zero		2


	//----- nvinfo : EIATTR_SYSCALL_OFFSETS
	.align		4
        /*00c0*/ 	.byte	0x04, 0x46
        /*00c2*/ 	.short	(.L_35 - .L_34)


	//   ....[0]....
.L_34:
        /*00c4*/ 	.word	0x000018c0


	//----- nvinfo : EIATTR_MBARRIER_INSTR_OFFSETS
	.align		4
.L_35:
        /*00c8*/ 	.byte	0x04, 0x39
        /*00ca*/ 	.short	(.L_37 - .L_36)


	//   ....[0]....
.L_36:
        /*00cc*/ 	.word	0x00000250
        /*00d0*/ 	.word	0x000000ff
        /*00d4*/ 	.word	0x00000000
        /*00d8*/ 	.short	0x0100
        /*00da*/ 	.byte	0x08
	.zero		1


	//   ....[1]....
        /*00dc*/ 	.word	0x00000260
        /*00e0*/ 	.word	0x000000ff
        /*00e4*/ 	.word	0x00000018
        /*00e8*/ 	.short	0x0100
        /*00ea*/ 	.byte	0x08
	.zero		1


	//   ....[2]....
        /*00ec*/ 	.word	0x00000270
        /*00f0*/ 	.word	0x000000ff
        /*00f4*/ 	.word	0x00000008
        /*00f8*/ 	.short	0x0100
        /*00fa*/ 	.byte	0x08
	.zero		1


	//   ....[3]....
        /*00fc*/ 	.word	0x00000280
        /*0100*/ 	.word	0x000000ff
        /*0104*/ 	.word	0x00000020
        /*0108*/ 	.short	0x0100
        /*010a*/ 	.byte	0x08
	.zero		1


	//   ....[4]....
        /*010c*/ 	.word	0x00000290
        /*0110*/ 	.word	0x000000ff
        /*0114*/ 	.word	0x00000010
        /*0118*/ 	.short	0x0100
        /*011a*/ 	.byte	0x08
	.zero		1


	//   ....[5]....
        /*011c*/ 	.word	0x000002a0
        /*0120*/ 	.word	0x000000ff
        /*0124*/ 	.word	0x00000028
        /*0128*/ 	.short	0x0100
        /*012a*/ 	.byte	0x08
	.zero		1


	//   ....[6]....
        /*012c*/ 	.word	0x000007b0
        /*0130*/ 	.word	0x000000ff
        /*0134*/ 	.word	0x00000060
        /*0138*/ 	.short	0x0100
        /*013a*/ 	.byte	0x08
	.zero		1


	//   ....[7]....
        /*013c*/ 	.word	0x00000830
        /*0140*/ 	.word	0x000000ff
        /*0144*/ 	.word	0x00000068
        /*0148*/ 	.short	0x0100
        /*014a*/ 	.byte	0x08
	.zero		1


	//   ....[8]....
        /*014c*/ 	.word	0x00000850
        /*0150*/ 	.word	0x000000ff
        /*0154*/ 	.word	0x00000040
        /*0158*/ 	.short	0x0100
        /*015a*/ 	.byte	0x09
	.zero		1


	//   ....[9]....
        /*015c*/ 	.word	0x00000860
        /*0160*/ 	.word	0x000000ff
        /*0164*/ 	.word	0x00000048
        /*0168*/ 	.short	0x0100
        /*016a*/ 	.byte	0x09
	.zero		1


	//   ....[10]....
        /*016c*/ 	.word	0x00000870
        /*0170*/ 	.word	0x000000ff
        /*0174*/ 	.word	0x00000050
        /*0178*/ 	.short	0x0100
        /*017a*/ 	.byte	0x09
	.zero		1


	//   ....[11]....
        /*017c*/ 	.word	0x00000880
        /*0180*/ 	.word	0x000000ff
        /*0184*/ 	.word	0x00000058
        /*0188*/ 	.short	0x0100
        /*018a*/ 	.byte	0x09
	.zero		1


	//   ....[12]....
        /*018c*/ 	.word	0x00001780
        /*0190*/ 	.word	0x000000ff
        /*0194*/ 	.word	0xfffffff8
        /*0198*/ 	.short	0x010a
        /*019a*/ 	.byte	0x2b
	.zero		1


	//   ....[13]....
        /*019c*/ 	.word	0x00001940
        /*01a0*/ 	.word	0x00000003
        /*01a4*/ 	.word	0x00000000
        /*01a8*/ 	.short	0x010a
        /*01aa*/ 	.byte	0x3f
	.zero		1


	//   ....[14]....
        /*01ac*/ 	.word	0x00001980
        /*01b0*/ 	.word	0x00000003
        /*01b4*/ 	.word	0x00000000
        /*01b8*/ 	.short	0x010a
        /*01ba*/ 	.byte	0x3f
	.zero		1


	//   ....[15]....
        /*01bc*/ 	.word	0x000021c0
        /*01c0*/ 	.word	0x000000ff
        /*01c4*/ 	.word	0x00000000
        /*01c8*/ 	.short	0x010a
        /*01ca*/ 	.byte	0x05
	.zero		1


	//   ....[16]....
        /*01cc*/ 	.word	0x00002200
        /*01d0*/ 	.word	0x000000ff
        /*01d4*/ 	.word	0x00000000
        /*01d8*/ 	.short	0x010a
        /*01da*/ 	.byte	0x05
	.zero		1


	//   ....[17]....
        /*01dc*/ 	.word	0x000029a0
        /*01e0*/ 	.word	0x00000005
        /*01e4*/ 	.word	0x00000000
        /*01e8*/ 	.short	0x0101
        /*01ea*/ 	.byte	0x3f
	.zero		1


	//   ....[18]....
        /*01ec*/ 	.word	0x00002ab0
        /*01f0*/ 	.word	0x00000003
        /*01f4*/ 	.word	0x00000000
        /*01f8*/ 	.short	0x0101
        /*01fa*/ 	.byte	0x29
	.zero		1


	//   ....[19]....
        /*01fc*/ 	.word	0x00002bb0
        /*0200*/ 	.word	0x00000003
        /*0204*/ 	.word	0x00000000
        /*0208*/ 	.short	0x0101
        /*020a*/ 	.byte	0x3f
	.zero		1


	//   ....[20]....
        /*020c*/ 	.word	0x00002c30
        /*0210*/ 	.word	0x000000ff
        /*0214*/ 	.word	0x00000008
        /*0218*/ 	.short	0x010a
        /*021a*/ 	.byte	0x2b
	.zero		1


	//   ....[21]....
        /*021c*/ 	.word	0x00004980
        /*0220*/ 	.word	0x00000000
        /*0224*/ 	.word	0x00000000
        /*0228*/ 	.short	0x0101
        /*022a*/ 	.byte	0x29
	.zero		1


	//   ....[22]....
        /*022c*/ 	.word	0x000052b0
        /*0230*/ 	.word	0x0000000e
        /*0234*/ 	.word	0x00000018
        /*0238*/ 	.short	0x010a
        /*023a*/ 	.byte	0x3f
	.zero		1


	//   ....[23]....
        /*023c*/ 	.word	0x000058c0
        /*0240*/ 	.word	0x00000006
        /*0244*/ 	.word	0x00000068
        /*0248*/ 	.short	0x0101
        /*024a*/ 	.byte	0x3f
	.zero		1


	//   ....[24]....
        /*024c*/ 	.word	0x00005fe0
        /*0250*/ 	.word	0x00000007
        /*0254*/ 	.word	0x00000000
        /*0258*/ 	.short	0x010a
        /*025a*/ 	.byte	0x3f
	.zero		1


	//   ....[25]....
        /*025c*/ 	.word	0x00006060
        /*0260*/ 	.word	0x00000004
        /*0264*/ 	.word	0x00000000
        /*0268*/ 	.short	0x010a
        /*026a*/ 	.byte	0x3f
	.zero		1


	//   ....[26]....
        /*026c*/ 	.word	0x000060f0
        /*0270*/ 	.word	0x00000005
        /*0274*/ 	.word	0x00000000
        /*0278*/ 	.short	0x010a
        /*027a*/ 	.byte	0x3f
	.zero		1


	//   ....[27]....
        /*027c*/ 	.word	0x00006160
        /*0280*/ 	.word	0x00000003
        /*0284*/ 	.word	0xfffffff8
        /*0288*/ 	.short	0x010a
        /*028a*/ 	.byte	0x3f
	.zero		1


	//   ....[28]....
        /*028c*/ 	.word	0x000061b0
        /*0290*/ 	.word	0x00000003
        /*0294*/ 	.word	0x00000000
        /*0298*/ 	.short	0x010a
        /*029a*/ 	.byte	0x3f
	.zero		1


	//   ....[29]....
        /*029c*/ 	.word	0x00006210
        /*02a0*/ 	.word	0x00000005
        /*02a4*/ 	.word	0x00000000
        /*02a8*/ 	.short	0x010a
        /*02aa*/ 	.byte	0x3f
	.zero		1


	//   ....[30]....
        /*02ac*/ 	.word	0x00006270
        /*02b0*/ 	.word	0x00000003
        /*02b4*/ 	.word	0x00000008
        /*02b8*/ 	.short	0x010a
        /*02ba*/ 	.byte	0x3f
	.zero		1


	//   ....[31]....
        /*02bc*/ 	.word	0x00006340
        /*02c0*/ 	.word	0x0000000e
        /*02c4*/ 	.word	0x00000018
        /*02c8*/ 	.short	0x010a
        /*02ca*/ 	.byte	0x3f
	.zero		1


	//   ....[32]....
        /*02cc*/ 	.word	0x00006410
        /*02d0*/ 	.word	0x00000007
        /*02d4*/ 	.word	0x00000000
        /*02d8*/ 	.short	0x010a
        /*02da*/ 	.byte	0x3f
	.zero		1


	//   ....[33]....
        /*02dc*/ 	.word	0x00006460
        /*02e0*/ 	.word	0x00000004
        /*02e4*/ 	.word	0x00000000
        /*02e8*/ 	.short	0x010a
        /*02ea*/ 	.byte	0x3f
	.zero		1


	//----- nvinfo : EIATTR_NUM_MBARRIERS
	.align		4
.L_37:
        /*02ec*/ 	.byte	0x03, 0x38
        /*02ee*/ 	.short	0x000c


	//----- nvinfo : EIATTR_EXIT_INSTR_OFFSETS
	.align		4
        /*02f0*/ 	.byte	0x04, 0x1c
        /*02f2*/ 	.short	(.L_39 - .L_38)


	//   ....[0]....
.L_38:
        /*02f4*/ 	.word	0x00001360


	//   ....[1]....
        /*02f8*/ 	.word	0x000013c0


	//   ....[2]....
        /*02fc*/ 	.word	0x00004fa0


	//   ....[3]....
        /*0300*/ 	.word	0x00004fd0


	//   ....[4]....
        /*0304*/ 	.word	0x00006140


	//----- nvinfo : EIATTR_MAX_THREADS
	.align		4
.L_39:
        /*0308*/ 	.byte	0x04, 0x05
        /*030a*/ 	.short	(.L_41 - .L_40)
.L_40:
        /*030c*/ 	.word	0x00000180
        /*0310*/ 	.word	0x00000001
        /*0314*/ 	.word	0x00000001


	//----- nvinfo : EIATTR_CRS_STACK_SIZE
	.align		4
.L_41:
        /*0318*/ 	.byte	0x04, 0x1e
        /*031a*/ 	.short	(.L_43 - .L_42)
.L_42:
        /*031c*/ 	.word	0x00000000


	//----- nvinfo : EIATTR_CBANK_PARAM_SIZE
	.align		4
.L_43:
        /*0320*/ 	.byte	0x03, 0x19
        /*0322*/ 	.short	0x0470


	//----- nvinfo : EIATTR_PARAM_CBANK
	.align		4
        /*0324*/ 	.byte	0x04, 0x0a
        /*0326*/ 	.short	(.L_45 - .L_44)
	.align		4
.L_44:
        /*0328*/ 	.word	index@(.nv.constant0._ZN7cutlass13device_kernelINS_4gemm6kernel13GemmUniversalIN4cute5tupleIJiiiiEEENS1_10collective13CollectiveMmaINS1_34MainloopSm90TmaGmmaWarpSpecializedILi3ENS5_IJNS4_1CILi1EEENSA_ILi2EEESB_EEENS1_32KernelTmaWarpSpecializedPingpongEEENS5_IJNSA_ILi64EEESG_NSA_ILi128EEEEEEfNS5_IJlSB_lEEEfSJ_NS4_8TiledMMAINS4_8MMA_AtomIJNS4_4SM904GMMA29MMA_64x64x8_F32TF32TF32_SS_TNILNSN_7ScaleInE1ELSP_1EEEEEENS4_6LayoutINS5_IJSB_SB_SB_EEENS5_IJNSA_ILi0EEESU_SU_EEEEENS5_IJNS4_10UnderscoreESX_SX_EEEEENS4_23SM90_TMA_LOAD_MULTICASTENS4_14ComposedLayoutINS4_7SwizzleILi3ELi4ELi3EEENS4_18smem_ptr_flag_bitsILi32EEENSS_INS5_IJNSA_ILi8EEENSA_ILi32EEEEEENS5_IJS17_SB_EEEEEEEvNS4_8identityENS4_13SM90_TMA_LOADES1B_vS1C_EENS_8epilogue10collective6detail29Sm90TmaWarpSpecializedAdapterINS1G_15DefaultEpilogueIfSJ_SJ_NS1F_6thread17LinearCombinationIfLi1EffLNS1K_9ScaleType4KindE0ELNS_15FloatRoundStyleE2EfEENS1_15EpilogueDefaultEEEEEvvEEEEvNT_6ParamsE)
        /*032c*/ 	.short	0x0210
        /*032e*/ 	.short	0x0470


	//----- nvinfo : EIATTR_SW_WAR
	.align		4
.L_45:
        /*0330*/ 	.byte	0x04, 0x36
        /*0332*/ 	.short	(.L_47 - .L_46)
.L_46:
        /*0334*/ 	.word	0x00000008
.L_47:


//--------------------- .nv.callgraph             --------------------------
	.section	.nv.callgraph,"",@"SHT_CUDA_CALLGRAPH"
	.align	4
	.sectionentsize	8
	.align		4
        /*0000*/ 	.word	0x00000000
	.align		4
        /*0004*/ 	.word	0xffffffff
	.align		4
        /*0008*/ 	.word	index@(_ZN7cutlass13device_kernelINS_4gemm6kernel13GemmUniversalIN4cute5tupleIJiiiiEEENS1_10collective13CollectiveMmaINS1_34MainloopSm90TmaGmmaWarpSpecializedILi3ENS5_IJNS4_1CILi1EEENSA_ILi2EEESB_EEENS1_32KernelTmaWarpSpecializedPingpongEEENS5_IJNSA_ILi64EEESG_NSA_ILi128EEEEEEfNS5_IJlSB_lEEEfSJ_NS4_8TiledMMAINS4_8MMA_AtomIJNS4_4SM904GMMA29MMA_64x64x8_F32TF32TF32_SS_TNILNSN_7ScaleInE1ELSP_1EEEEEENS4_6LayoutINS5_IJSB_SB_SB_EEENS5_IJNSA_ILi0EEESU_SU_EEEEENS5_IJNS4_10UnderscoreESX_SX_EEEEENS4_23SM90_TMA_LOAD_MULTICASTENS4_14ComposedLayoutINS4_7SwizzleILi3ELi4ELi3EEENS4_18smem_ptr_flag_bitsILi32EEENSS_INS5_IJNSA_ILi8EEENSA_ILi32EEEEEENS5_IJS17_SB_EEEEEEEvNS4_8identityENS4_13SM90_TMA_LOADES1B_vS1C_EENS_8epilogue10collective6detail29Sm90TmaWarpSpecializedAdapterINS1G_15DefaultEpilogueIfSJ_SJ_NS1F_6thread17LinearCombinationIfLi1EffLNS1K_9ScaleType4KindE0ELNS_15FloatRoundStyleE2EfEENS1_15EpilogueDefaultEEEEEvvEEEEvNT_6ParamsE)
	.align		4
        /*000c*/ 	.word	index@(__assertfail)
	.align		4
        /*0010*/ 	.word	0x00000000
	.align		4
        /*0014*/ 	.word	0xfffffffe
	.align		4
        /*0018*/ 	.word	0x00000000
	.align		4
        /*001c*/ 	.word	0xfffffffd
	.align		4
        /*0020*/ 	.word	0x00000000
	.align		4
        /*0024*/ 	.word	0xfffffffc


//--------------------- .nv.constant4             --------------------------
	.section	.nv.constant4,"a",@progbits
	.align	8
	.align		8
.nv.constant4:
        /*0000*/ 	.dword	__assertfail
	.align		8
        /*0008*/ 	.dword	__unnamed_1
	.align		8
        /*0010*/ 	.dword	_ZN40_INTERNAL_91627962_4_k_cu_b628d364_308564cuda3std3__45__cpo5beginE
	.align		8
        /*0018*/ 	.dword	_ZN40_INTERNAL_91627962_4_k_cu_b628d364_308564cuda3std3__45__cpo3endE
	.align		8
        /*0020*/ 	.dword	_ZN40_INTERNAL_91627962_4_k_cu_b628d364_308564cuda3std3__45__cpo6cbeginE
	.align		8
        /*0028*/ 	.dword	_ZN40_INTERNAL_91627962_4_k_cu_b628d364_308564cuda3std3__45__cpo4cendE
	.align		8
        /*0030*/ 	.dword	_ZN40_INTERNAL_91627962_4_k_cu_b628d364_308564cuda3std3__442_GLOBAL__N__91627962_4_k_cu_b628d364_308566ignoreE
	.align		8
        /*0038*/ 	.dword	_ZN40_INTERNAL_91627962_4_k_cu_b628d364_308564cuda3std3__419piecewise_constructE
	.align		8
        /*0040*/ 	.dword	_ZN40_INTERNAL_91627962_4_k_cu_b628d364_308564cuda3std3__48in_placeE
	.align		8
        /*0048*/ 	.dword	_ZN40_INTERNAL_91627962_4_k_cu_b628d364_308564cuda3std6ranges3__45__cpo4swapE
	.align		8
        /*0050*/ 	.dword	_ZN40_INTERNAL_91627962_4_k_cu_b628d364_308564cuda3std6ranges3__45__cpo9iter_moveE
	.align		8
        /*0058*/ 	.dword	_ZN40_INTERNAL_91627962_4_k_cu_b628d364_308564cute7productE
	.align		8
        /*0060*/ 	.dword	_ZN40_INTERNAL_91627962_4_k_cu_b628d364_308564cute1_E
	.align		8
        /*0068*/ 	.dword	$str$22
	.align		8
        /*0070*/ 	.dword	$str$23


//--------------------- .text._ZN7cutlass13device_kernelINS_4gemm6kernel13GemmUniversalIN4cute5tupleIJiiiiEEENS1_10collective13CollectiveMmaINS1_34MainloopSm90TmaGmmaWarpSpecializedILi3ENS5_IJNS4_1CILi1EEENSA_ILi2EEESB_EEENS1_32KernelTmaWarpSpecializedPingpongEEENS5_IJNSA_ILi64EEESG_NSA_ILi128EEEEEEfNS5_IJlSB_lEEEfSJ_NS4_8TiledMMAINS4_8MMA_AtomIJNS4_4SM904GMMA29MMA_64x64x8_F32TF32TF32_SS_TNILNSN_7ScaleInE1ELSP_1EEEEEENS4_6LayoutINS5_IJSB_SB_SB_EEENS5_IJNSA_ILi0EEESU_SU_EEEEENS5_IJNS4_10UnderscoreESX_SX_EEEEENS4_23SM90_TMA_LOAD_MULTICASTENS4_14ComposedLayoutINS4_7SwizzleILi3ELi4ELi3EEENS4_18smem_ptr_flag_bitsILi32EEENSS_INS5_IJNSA_ILi8EEENSA_ILi32EEEEEENS5_IJS17_SB_EEEEEEEvNS4_8identityENS4_13SM90_TMA_LOADES1B_vS1C_EENS_8epilogue10collective6detail29Sm90TmaWarpSpecializedAdapterINS1G_15DefaultEpilogueIfSJ_SJ_NS1F_6thread17LinearCombinationIfLi1EffLNS1K_9ScaleType4KindE0ELNS_15FloatRoundStyleE2EfEENS1_15EpilogueDefaultEEEEEvvEEEEvNT_6ParamsE --------------------------
	.section	.text._ZN7cutlass13device_kernelINS_4gemm6kernel13GemmUniversalIN4cute5tupleIJiiiiEEENS1_10collective13CollectiveMmaINS1_34MainloopSm90TmaGmmaWarpSpecializedILi3ENS5_IJNS4_1CILi1EEENSA_ILi2EEESB_EEENS1_32KernelTmaWarpSpecializedPingpongEEENS5_IJNSA_ILi64EEESG_NSA_ILi128EEEEEEfNS5_IJlSB_lEEEfSJ_NS4_8TiledMMAINS4_8MMA_AtomIJNS4_4SM904GMMA29MMA_64x64x8_F32TF32TF32_SS_TNILNSN_7ScaleInE1ELSP_1EEEEEENS4_6LayoutINS5_IJSB_SB_SB_EEENS5_IJNSA_ILi0EEESU_SU_EEEEENS5_IJNS4_10UnderscoreESX_SX_EEEEENS4_23SM90_TMA_LOAD_MULTICASTENS4_14ComposedLayoutINS4_7SwizzleILi3ELi4ELi3EEENS4_18smem_ptr_flag_bitsILi32EEENSS_INS5_IJNSA_ILi8EEENSA_ILi32EEEEEENS5_IJS17_SB_EEEEEEEvNS4_8identityENS4_13SM90_TMA_LOADES1B_vS1C_EENS_8epilogue10collective6detail29Sm90TmaWarpSpecializedAdapterINS1G_15DefaultEpilogueIfSJ_SJ_NS1F_6thread17LinearCombinationIfLi1EffLNS1K_9ScaleType4KindE0ELNS_15FloatRoundStyleE2EfEENS1_15EpilogueDefaultEEEEEvvEEEEvNT_6ParamsE,"ax",@progbits
	.align	128
.text._ZN7cutlass13device_kernelINS_4gemm6kernel13GemmUniversalIN4cute5tupleIJiiiiEEENS1_10collective13CollectiveMmaINS1_34MainloopSm90TmaGmmaWarpSpecializedILi3ENS5_IJNS4_1CILi1EEENSA_ILi2EEESB_EEENS1_32KernelTmaWarpSpecializedPingpongEEENS5_IJNSA_ILi64EEESG_NSA_ILi128EEEEEEfNS5_IJlSB_lEEEfSJ_NS4_8TiledMMAINS4_8MMA_AtomIJNS4_4SM904GMMA29MMA_64x64x8_F32TF32TF32_SS_TNILNSN_7ScaleInE1ELSP_1EEEEEENS4_6LayoutINS5_IJSB_SB_SB_EEENS5_IJNSA_ILi0EEESU_SU_EEEEENS5_IJNS4_10UnderscoreESX_SX_EEEEENS4_23SM90_TMA_LOAD_MULTICASTENS4_14ComposedLayoutINS4_7SwizzleILi3ELi4ELi3EEENS4_18smem_ptr_flag_bitsILi32EEENSS_INS5_IJNSA_ILi8EEENSA_ILi32EEEEEENS5_IJS17_SB_EEEEEEEvNS4_8identityENS4_13SM90_TMA_LOADES1B_vS1C_EENS_8epilogue10collective6detail29Sm90TmaWarpSpecializedAdapterINS1G_15DefaultEpilogueIfSJ_SJ_NS1F_6thread17LinearCombinationIfLi1EffLNS1K_9ScaleType4KindE0ELNS_15FloatRoundStyleE2EfEENS1_15EpilogueDefaultEEEEEvvEEEEvNT_6ParamsE:
        .type           _ZN7cutlass13device_kernelINS_4gemm6kernel13GemmUniversalIN4cute5tupleIJiiiiEEENS1_10collective13CollectiveMmaINS1_34MainloopSm90TmaGmmaWarpSpecializedILi3ENS5_IJNS4_1CILi1EEENSA_ILi2EEESB_EEENS1_32KernelTmaWarpSpecializedPingpongEEENS5_IJNSA_ILi64EEESG_NSA_ILi128EEEEEEfNS5_IJlSB_lEEEfSJ_NS4_8TiledMMAINS4_8MMA_AtomIJNS4_4SM904GMMA29MMA_64x64x8_F32TF32TF32_SS_TNILNSN_7ScaleInE1ELSP_1EEEEEENS4_6LayoutINS5_IJSB_SB_SB_EEENS5_IJNSA_ILi0EEESU_SU_EEEEENS5_IJNS4_10UnderscoreESX_SX_EEEEENS4_23SM90_TMA_LOAD_MULTICASTENS4_14ComposedLayoutINS4_7SwizzleILi3ELi4ELi3EEENS4_18smem_ptr_flag_bitsILi32EEENSS_INS5_IJNSA_ILi8EEENSA_ILi32EEEEEENS5_IJS17_SB_EEEEEEEvNS4_8identityENS4_13SM90_TMA_LOADES1B_vS1C_EENS_8epilogue10collective6detail29Sm90TmaWarpSpecializedAdapterINS1G_15DefaultEpilogueIfSJ_SJ_NS1F_6thread17LinearCombinationIfLi1EffLNS1K_9ScaleType4KindE0ELNS_15FloatRoundStyleE2EfEENS1_15EpilogueDefaultEEEEEvvEEEEvNT_6ParamsE,@function
        .size           _ZN7cutlass13device_kernelINS_4gemm6kernel13GemmUniversalIN4cute5tupleIJiiiiEEENS1_10collective13CollectiveMmaINS1_34MainloopSm90TmaGmmaWarpSpecializedILi3ENS5_IJNS4_1CILi1EEENSA_ILi2EEESB_EEENS1_32KernelTmaWarpSpecializedPingpongEEENS5_IJNSA_ILi64EEESG_NSA_ILi128EEEEEEfNS5_IJlSB_lEEEfSJ_NS4_8TiledMMAINS4_8MMA_AtomIJNS4_4SM904GMMA29MMA_64x64x8_F32TF32TF32_SS_TNILNSN_7ScaleInE1ELSP_1EEEEEENS4_6LayoutINS5_IJSB_SB_SB_EEENS5_IJNSA_ILi0EEESU_SU_EEEEENS5_IJNS4_10UnderscoreESX_SX_EEEEENS4_23SM90_TMA_LOAD_MULTICASTENS4_14ComposedLayoutINS4_7SwizzleILi3ELi4ELi3EEENS4_18smem_ptr_flag_bitsILi32EEENSS_INS5_IJNSA_ILi8EEENSA_ILi32EEEEEENS5_IJS17_SB_EEEEEEEvNS4_8identityENS4_13SM90_TMA_LOADES1B_vS1C_EENS_8epilogue10collective6detail29Sm90TmaWarpSpecializedAdapterINS1G_15DefaultEpilogueIfSJ_SJ_NS1F_6thread17LinearCombinationIfLi1EffLNS1K_9ScaleType4KindE0ELNS_15FloatRoundStyleE2EfEENS1_15EpilogueDefaultEEEEEvvEEEEvNT_6ParamsE,(.L_x_135 - _ZN7cutlass13device_kernelINS_4gemm6kernel13GemmUniversalIN4cute5tupleIJiiiiEEENS1_10collective13CollectiveMmaINS1_34MainloopSm90TmaGmmaWarpSpecializedILi3ENS5_IJNS4_1CILi1EEENSA_ILi2EEESB_EEENS1_32KernelTmaWarpSpecializedPingpongEEENS5_IJNSA_ILi64EEESG_NSA_ILi128EEEEEEfNS5_IJlSB_lEEEfSJ_NS4_8TiledMMAINS4_8MMA_AtomIJNS4_4SM904GMMA29MMA_64x64x8_F32TF32TF32_SS_TNILNSN_7ScaleInE1ELSP_1EEEEEENS4_6LayoutINS5_IJSB_SB_SB_EEENS5_IJNSA_ILi0EEESU_SU_EEEEENS5_IJNS4_10UnderscoreESX_SX_EEEEENS4_23SM90_TMA_LOAD_MULTICASTENS4_14ComposedLayoutINS4_7SwizzleILi3ELi4ELi3EEENS4_18smem_ptr_flag_bitsILi32EEENSS_INS5_IJNSA_ILi8EEENSA_ILi32EEEEEENS5_IJS17_SB_EEEEEEEvNS4_8identityENS4_13SM90_TMA_LOADES1B_vS1C_EENS_8epilogue10collective6detail29Sm90TmaWarpSpecializedAdapterINS1G_15DefaultEpilogueIfSJ_SJ_NS1F_6thread17LinearCombinationIfLi1EffLNS1K_9ScaleType4KindE0ELNS_15FloatRoundStyleE2EfEENS1_15EpilogueDefaultEEEEEvvEEEEvNT_6ParamsE)
        .other          _ZN7cutlass13device_kernelINS_4gemm6kernel13GemmUniversalIN4cute5tupleIJiiiiEEENS1_10collective13CollectiveMmaINS1_34MainloopSm90TmaGmmaWarpSpecializedILi3ENS5_IJNS4_1CILi1EEENSA_ILi2EEESB_EEENS1_32KernelTmaWarpSpecializedPingpongEEENS5_IJNSA_ILi64EEESG_NSA_ILi128EEEEEEfNS5_IJlSB_lEEEfSJ_NS4_8TiledMMAINS4_8MMA_AtomIJNS4_4SM904GMMA29MMA_64x64x8_F32TF32TF32_SS_TNILNSN_7ScaleInE1ELSP_1EEEEEENS4_6LayoutINS5_IJSB_SB_SB_EEENS5_IJNSA_ILi0EEESU_SU_EEEEENS5_IJNS4_10UnderscoreESX_SX_EEEEENS4_23SM90_TMA_LOAD_MULTICASTENS4_14ComposedLayoutINS4_7SwizzleILi3ELi4ELi3EEENS4_18smem_ptr_flag_bitsILi32EEENSS_INS5_IJNSA_ILi8EEENSA_ILi32EEEEEENS5_IJS17_SB_EEEEEEEvNS4_8identityENS4_13SM90_TMA_LOADES1B_vS1C_EENS_8epilogue10collective6detail29Sm90TmaWarpSpecializedAdapterINS1G_15DefaultEpilogueIfSJ_SJ_NS1F_6thread17LinearCombinationIfLi1EffLNS1K_9ScaleType4KindE0ELNS_15FloatRoundStyleE2EfEENS1_15EpilogueDefaultEEEEEvvEEEEvNT_6ParamsE,@"STO_CUDA_ENTRY STV_DEFAULT"
_ZN7cutlass13device_kernelINS_4gemm6kernel13GemmUniversalIN4cute5tupleIJiiiiEEENS1_10collective13CollectiveMmaINS1_34MainloopSm90TmaGmmaWarpSpecializedILi3ENS5_IJNS4_1CILi1EEENSA_ILi2EEESB_EEENS1_32KernelTmaWarpSpecializedPingpongEEENS5_IJNSA_ILi64EEESG_NSA_ILi128EEEEEEfNS5_IJlSB_lEEEfSJ_NS4_8TiledMMAINS4_8MMA_AtomIJNS4_4SM904GMMA29MMA_64x64x8_F32TF32TF32_SS_TNILNSN_7ScaleInE1ELSP_1EEEEEENS4_6LayoutINS5_IJSB_SB_SB_EEENS5_IJNSA_ILi0EEESU_SU_EEEEENS5_IJNS4_10UnderscoreESX_SX_EEEEENS4_23SM90_TMA_LOAD_MULTICASTENS4_14ComposedLayoutINS4_7SwizzleILi3ELi4ELi3EEENS4_18smem_ptr_flag_bitsILi32EEENSS_INS5_IJNSA_ILi8EEENSA_ILi32EEEEEENS5_IJS17_SB_EEEEEEEvNS4_8identityENS4_13SM90_TMA_LOADES1B_vS1C_EENS_8epilogue10collective6detail29Sm90TmaWarpSpecializedAdapterINS1G_15DefaultEpilogueIfSJ_SJ_NS1F_6thread17LinearCombinationIfLi1EffLNS1K_9ScaleType4KindE0ELNS_15FloatRoundStyleE2EfEENS1_15EpilogueDefaultEEEEEvvEEEEvNT_6ParamsE:
[----:B------:R-:W0:Y:S02]  /*0000*/  LDC R1, c[0x0][0x28] ;  /* 0x00000a00ff017b82 */ /* 0x000e240000000800 */
[----:B0-----:R-:W-:Y:S01]  /*0010*/  VIADD R1, R1, 0xfffffff8 ;  /* 0xfffffff801017836 */ /* 0x001fe20000000000 */
[----:B------:R-:W0:Y:S01]  /*0020*/  S2R R4, SR_TID.X ;  /* 0x0000000000047919 */ /* 0x000e220000002100 */
[----:B------:R-:W-:Y:S01]  /*0030*/  ELECT P0, URZ, PT ;  /* 0x00000000003f782f */ /* 0x000fe20003800000 */
[----:B------:R-:W-:Y:S01]  /*0040*/  BSSY B0, `(.L_x_0) ;  /* 0x000000f000007945 */ /* 0x000fe20003800000 */
[--C-:B0-----:R-:W-:Y:S02]  /*0050*/  SHF.R.U32.HI R0, RZ, 0x5, R4.reuse ;  /* 0x00000005ff007819 */ /* 0x101fe40000011604 */
[----:B------:R-:W-:-:S03]  /*0060*/  SHF.R.U32.HI R7, RZ, 0x7, R4 ;  /* 0x00000007ff077819 */ /* 0x000fc60000011604 */
[----:B------:R-:W0:Y:S04]  /*0070*/  SHFL.IDX PT, R2, R0, RZ, 0x1f ;  /* 0x00001fff00027589 */ /* 0x000e2800000e0000 */
[----:B------:R1:W2:Y:S01]  /*0080*/  SHFL.IDX PT, R8, R7, RZ, 0x1f ;  /* 0x00001fff07087589 */ /* 0x0002a200000e0000 */
[----:B0-----:R-:W-:-:S13]  /*0090*/  ISETP.NE.OR P0, PT, R2, RZ, !P0 ;  /* 0x000000ff0200720c */ /* 0x001fda0004705670 */
[----:B-12---:R-:W-:Y:S05]  /*00a0*/  @P0 BRA `(.L_x_1) ;  /* 0x0000000000200947 */ /* 0x006fea0003800000 */
[----:B------:R-:W-:Y:S02]  /*00b0*/  ULDC.64 UR4, c[0x0][0x198] ;  /* 0x0000660000047ab9 */ /* 0x000fe40000000a00 */
[----:B------:R-:W-:Y:S02]  /*00c0*/  UIADD3 UR6, UP0, UR4, 0xf0, URZ ;  /* 0x000000f004067890 */ /* 0x000fe4000ff1e03f */
[----:B------:R-:W-:Y:S02]  /*00d0*/  UIADD3 UR4, UP1, UR4, 0x1f0, URZ ;  /* 0x000001f004047890 */ /* 0x000fe4000ff3e03f */
[----:B------:R-:W-:Y:S02]  /*00e0*/  UIADD3.X UR7, URZ, UR5, URZ, UP0, !UPT ;  /* 0x000000053f077290 */ /* 0x000fe400087fe43f */
[----:B------:R-:W-:-:S07]  /*00f0*/  UIADD3.X UR5, URZ, UR5, URZ, UP1, !UPT ;  /* 0x000000053f057290 */ /* 0x000fce0008ffe43f */
[----:B------:R0:W-:Y:S02]  /*0100*/  UTMACCTL.PF [UR6] ;  /* 0x00000000060079b9 */ /* 0x0001e40008040000 */
[----:B------:R0:W-:Y:S02]  /*0110*/  UTMACCTL.PF [UR4] ;  /* 0x00000000040079b9 */ /* 0x0001e40008040000 */
[----:B0-----:R-:W-:Y:S01]  /*0120*/  NOP ;  /* 0x0000000000007918 */ /* 0x001fe20000000000 */
.L_x_1:
[----:B------:R-:W-:Y:S05]  /*0130*/  BSYNC B0 ;  /* 0x0000000000007941 */ /* 0x000fea0003800000 */
.L_x_0:
[----:B------:R-:W0:Y:S01]  /*0140*/  SHFL.IDX PT, R9, R0, RZ, 0x1f ;  /* 0x00001fff00097589 */ /* 0x000e2200000e0000 */
[----:B------:R-:W-:Y:S02]  /*0150*/  SHF.R.S32.HI R3, RZ, 0x1f, R4 ;  /* 0x0000001fff037819 */ /* 0x000fe40000011404 */
[----:B0-----:R-:W-:-:S13]  /*0160*/  ISETP.NE.AND P0, PT, R9, RZ, PT ;  /* 0x000000ff0900720c */ /* 0x001fda0003f05270 */
[----:B------:R-:W-:Y:S05]  /*0170*/  @P0 BRA `(.L_x_2) ;  /* 0x0000000000500947 */ /* 0x000fea0003800000 */
[----:B------:R-:W0:Y:S01]  /*0180*/  S2UR UR8, SR_CgaCtaId ;  /* 0x00000000000879c3 */ /* 0x000e220000008800 */
[----:B------:R-:W-:Y:S01]  /*0190*/  UMOV UR4, 0x400 ;  /* 0x0000040000047882 */ /* 0x000fe20000000000 */
[----:B------:R-:W-:Y:S01]  /*01a0*/  UMOV UR5, 0x1 ;  /* 0x0000000100057882 */ /* 0x000fe20000000000 */
[----:B------:R-:W-:Y:S01]  /*01b0*/  UMOV UR6, 0x2 ;  /* 0x0000000200067882 */ /* 0x000fe20000000000 */
[----:B------:R-:W-:Y:S01]  /*01c0*/  ELECT P0, URZ, PT ;  /* 0x00000000003f782f */ /* 0x000fe20003800000 */
[----:B------:R-:W-:-:S04]  /*01d0*/  UIADD3 UR6, -UR6, 0x100000, URZ ;  /* 0x0010000006067890 */ /* 0x000fc8000fffe13f */
[----:B------:R-:W-:Y:S02]  /*01e0*/  USHF.L.U32 UR7, UR6, 0xb, URZ ;  /* 0x0000000b06077899 */ /* 0x000fe4000800063f */
[----:B------:R-:W-:Y:S02]  /*01f0*/  USHF.L.U32 UR6, UR6, 0x1, URZ ;  /* 0x0000000106067899 */ /* 0x000fe4000800063f */
[----:B0-----:R-:W-:Y:S02]  /*0200*/  ULEA UR8, UR8, UR4, 0x18 ;  /* 0x0000000408087291 */ /* 0x001fe4000f8ec03f */
[----:B------:R-:W-:-:S04]  /*0210*/  UIADD3 UR4, -UR5, 0x100000, URZ ;  /* 0x0010000005047890 */ /* 0x000fc8000fffe13f */
[----:B------:R-:W-:Y:S02]  /*0220*/  USHF.L.U32 UR5, UR4, 0xb, URZ ;  /* 0x0000000b04057899 */ /* 0x000fe4000800063f */
[----:B------:R-:W-:Y:S01]  /*0230*/  USHF.L.U32 UR4, UR4, 0x1, URZ ;  /* 0x0000000104047899 */ /* 0x000fe2000800063f */
[----:B------:R-:W0:Y:S11]  /*0240*/  FENCE.VIEW.ASYNC.S ;  /* 0x00000000000073c6 */ /* 0x000e360000000000 */
[----:B0-----:R0:W1:Y:S01]  /*0250*/  SYNCS.EXCH.64 URZ, [UR8], UR4 ;  /* 0x00000004083f75b2 */ /* 0x0010620008000100 */
[----:B------:R0:W2:Y:S01]  /*0260*/  SYNCS.EXCH.64 URZ, [UR8+0x18], UR6 ;  /* 0x00001806083f75b2 */ /* 0x0000a20008000100 */
[----:B------:R0:W3:Y:S01]  /*0270*/  SYNCS.EXCH.64 URZ, [UR8+0x8], UR4 ;  /* 0x00000804083f75b2 */ /* 0x0000e20008000100 */
[----:B------:R0:W4:Y:S01]  /*0280*/  SYNCS.EXCH.64 URZ, [UR8+0x20], UR6 ;  /* 0x00002006083f75b2 */ /* 0x0001220008000100 */
[----:B------:R0:W0:Y:S01]  /*0290*/  SYNCS.EXCH.64 URZ, [UR8+0x10], UR4 ;  /* 0x00001004083f75b2 */ /* 0x0000220008000100 */
[----:B------:R0:W0:Y:S01]  /*02a0*/  SYNCS.EXCH.64 URZ, [UR8+0x28], UR6 ;  /* 0x00002806083f75b2 */ /* 0x0000220008000100 */
[----:B------:R-:W-:Y:S01]  /*02b0*/  NOP ;  /* 0x0000000000007918 */ /* 0x000fe20000000000 */
.L_x_2:
[----:B------:R-:W5:Y:S01]  /*02c0*/  SHFL.IDX PT, R12, R0, RZ, 0x1f ;  /* 0x00001fff000c7589 */ /* 0x000f6200000e0000 */
[----:B------:R-:W-:Y:S01]  /*02d0*/  LEA.HI R3, R3, R4, RZ, 0x7 ;  /* 0x0000000403037211 */ /* 0x000fe200078f38ff */
[----:B------:R-:W1:Y:S01]  /*02e0*/  S2UR UR12, SR_CTAID.X ;  /* 0x00000000000c79c3 */ /* 0x000e620000002500 */
[----:B------:R-:W-:Y:S01]  /*02f0*/  ELECT P0, URZ, PT ;  /* 0x00000000003f782f */ /* 0x000fe20003800000 */
[----:B------:R0:W2:Y:S01]  /*0300*/  SHFL.IDX PT, R11, R0, RZ, 0x1f ;  /* 0x00001fff000b7589 */ /* 0x0000a200000e0000 */
[----:B------:R-:W-:Y:S02]  /*0310*/  LOP3.LUT R3, R3, 0xffffff80, RZ, 0xc0, !PT ;  /* 0xffffff8003037812 */ /* 0x000fe400078ec0ff */
[----:B------:R-:W-:Y:S01]  /*0320*/  ELECT P1, URZ, PT ;  /* 0x00000000003f782f */ /* 0x000fe20003820000 */
[----:B------:R-:W-:Y:S01]  /*0330*/  NOP ;  /* 0x0000000000007918 */ /* 0x000fe20000000000 */
[----:B------:R-:W3:Y:S01]  /*0340*/  S2R R6, SR_CTAID.Y ;  /* 0x0000000000067919 */ /* 0x000ee20000002600 */
[----:B0-----:R-:W-:Y:S01]  /*0350*/  ULDC UR4, c[0x0][0x150] ;  /* 0x0000540000047ab9 */ /* 0x001fe20000000800 */
[----:B------:R-:W-:Y:S01]  /*0360*/  IMAD.IADD R5, R4, 0x1, -R3 ;  /* 0x0000000104057824 */ /* 0x000fe200078e0a03 */
[----:B------:R-:W0:Y:S01]  /*0370*/  LDC R25, c[0x0][0x148] ;  /* 0x00005200ff197b82 */ /* 0x000e220000000800 */
[----:B------:R-:W-:Y:S01]  /*0380*/  SHF.R.S32.HI R0, RZ, 0x1f, R9 ;  /* 0x0000001fff007819 */ /* 0x000fe20000011409 */
[----:B------:R-:W4:Y:S01]  /*0390*/  SHFL.IDX PT, R15, R7, RZ, 0x1f ;  /* 0x00001fff070f7589 */ /* 0x000f2200000e0000 */
[----:B------:R-:W-:Y:S01]  /*03a0*/  UMOV UR11, 0x80 ;  /* 0x00000080000b7882 */ /* 0x000fe20000000000 */
[----:B------:R-:W-:Y:S01]  /*03b0*/  SHF.R.S32.HI R20, RZ, 0x1f, R5 ;  /* 0x0000001fff147819 */ /* 0x000fe20000011405 */
[----:B------:R-:W-:Y:S01]  /*03c0*/  NOP ;  /* 0x0000000000007918 */ /* 0x000fe20000000000 */
[----:B------:R-:W-:Y:S01]  /*03d0*/  LEA.HI R0, R0, R9, RZ, 0x2 ;  /* 0x0000000900007211 */ /* 0x000fe200078f10ff */
[----:B------:R-:W-:Y:S01]  /*03e0*/  VIADD R35, R8, 0xffffffff ;  /* 0xffffffff08237836 */ /* 0x000fe20000000000 */
[----:B------:R-:W-:Y:S01]  /*03f0*/  LEA.HI R3, R20, R5, RZ, 0x3 ;  /* 0x0000000514037211 */ /* 0x000fe200078f18ff */
[----:B------:R-:W4:Y:S01]  /*0400*/  LDC R13, c[0x0][0x140] ;  /* 0x00005000ff0d7b82 */ /* 0x000f220000000800 */
[----:B------:R-:W-:-:S02]  /*0410*/  LOP3.LUT R0, R0, 0x3ffffffc, RZ, 0xc0, !PT ;  /* 0x3ffffffc00007812 */ /* 0x000fc400078ec0ff */
[--C-:B------:R-:W-:Y:S02]  /*0420*/  SHF.R.S32.HI R10, RZ, 0x3, R3.reuse ;  /* 0x00000003ff0a7819 */ /* 0x100fe40000011403 */
[----:B------:R-:W-:Y:S01]  /*0430*/  SHF.R.S32.HI R3, RZ, 0x1f, R3 ;  /* 0x0000001fff037819 */ /* 0x000fe20000011403 */
[----:B------:R-:W-:Y:S01]  /*0440*/  IMAD.IADD R0, R9, 0x1, -R0 ;  /* 0x0000000109007824 */ /* 0x000fe200078e0a00 */
[----:B-----5:R-:W-:Y:S02]  /*0450*/  ISETP.NE.OR P0, PT, R12, RZ, !P0 ;  /* 0x000000ff0c00720c */ /* 0x020fe40004705670 */
[----:B------:R-:W-:Y:S01]  /*0460*/  LEA.HI R3, R3, R10, RZ, 0x2 ;  /* 0x0000000a03037211 */ /* 0x000fe200078f10ff */
[----:B------:R-:W5:Y:S01]  /*0470*/  LDC R12, c[0x0][0x144] ;  /* 0x00005100ff0c7b82 */ /* 0x000f620000000800 */
[----:B--2---:R-:W-:Y:S02]  /*0480*/  ISETP.NE.OR P1, PT, R11, RZ, !P1 ;  /* 0x000000ff0b00720c */ /* 0x004fe40004f25670 */
[----:B------:R-:W-:-:S02]  /*0490*/  LOP3.LUT R11, R3, 0xfffffffc, RZ, 0xc0, !PT ;  /* 0xfffffffc030b7812 */ /* 0x000fc400078ec0ff */
[----:B------:R-:W-:Y:S02]  /*04a0*/  SHF.R.S32.HI R3, RZ, 0x1f, R2 ;  /* 0x0000001fff037819 */ /* 0x000fe40000011402 */
[----:B------:R-:W-:Y:S01]  /*04b0*/  ISETP.GE.U32.AND P5, PT, R35, 0x2, PT ;  /* 0x000000022300780c */ /* 0x000fe20003fa6070 */
[----:B------:R-:W-:Y:S01]  /*04c0*/  IMAD.IADD R11, R10, 0x1, -R11 ;  /* 0x000000010a0b7824 */ /* 0x000fe200078e0a0b */
[----:B-1----:R-:W-:Y:S01]  /*04d0*/  I2FP.F32.U32 R10, UR12 ;  /* 0x0000000c000a7c45 */ /* 0x002fe20008201000 */
[----:B------:R-:W-:Y:S01]  /*04e0*/  VOTEU.ALL UP0, P0 ;  /* 0x00000000003f7886 */ /* 0x000fe20000000000 */
[----:B---3--:R-:W-:Y:S01]  /*04f0*/  I2FP.F32.U32 R9, R6 ;  /* 0x0000000600097245 */ /* 0x008fe20000201000 */
[----:B------:R-:W-:Y:S01]  /*0500*/  IMAD R0, R0, 0x4, R11 ;  /* 0x0000000400007824 */ /* 0x000fe200078e020b */
[----:B------:R-:W-:Y:S01]  /*0510*/  LEA.HI R3, R3, R2, RZ, 0x2 ;  /* 0x0000000203037211 */ /* 0x000fe200078f10ff */
[----:B------:R-:W-:Y:S01]  /*0520*/  VOTEU.ALL UP1, P1 ;  /* 0x00000000003f7886 */ /* 0x000fe20000820000 */
[----:B------:R-:W-:Y:S01]  /*0530*/  FMUL R10, R10, UR4 ;  /* 0x000000040a0a7c20 */ /* 0x000fe20008400000 */
[----:B------:R-:W1:Y:S01]  /*0540*/  @!UP0 S2UR UR7, SR_CgaCtaId ;  /* 0x00000000000789c3 */ /* 0x000e620000008800 */
[----:B------:R-:W-:Y:S01]  /*0550*/  ULDC UR4, c[0x0][0x154] ;  /* 0x0000550000047ab9 */ /* 0x000fe20000000800 */
[----:B------:R-:W-:Y:S01]  /*0560*/  LOP3.LUT R3, R3, 0xfffffffc, RZ, 0xc0, !PT ;  /* 0xfffffffc03037812 */ /* 0x000fe200078ec0ff */
[----:B------:R-:W-:Y:S01]  /*0570*/  FMUL R9, R9, UR4 ;  /* 0x0000000409097c20 */ /* 0x000fe20008400000 */
[----:B------:R-:W-:Y:S01]  /*0580*/  UMOV UR4, 0x20 ;  /* 0x0000002000047882 */ /* 0x000fe20000000000 */
[----:B------:R-:W2:Y:S01]  /*0590*/  F2I.U32.TRUNC.NTZ R10, R10 ;  /* 0x0000000a000a7305 */ /* 0x000ea2000020f000 */
[----:B------:R-:W-:Y:S01]  /*05a0*/  @!UP0 UMOV UR6, 0x400 ;  /* 0x0000040000068882 */ /* 0x000fe20000000000 */
[----:B------:R-:W-:Y:S01]  /*05b0*/  IMAD.IADD R14, R2, 0x1, -R3 ;  /* 0x00000001020e7824 */ /* 0x000fe200078e0a03 */
[----:B------:R-:W3:Y:S01]  /*05c0*/  @!UP1 S2UR UR10, SR_CgaCtaId ;  /* 0x00000000000a99c3 */ /* 0x000ee20000008800 */
[----:B------:R-:W-:Y:S01]  /*05d0*/  IMAD.SHL.U32 R3, R0, 0x4, RZ ;  /* 0x0000000400037824 */ /* 0x000fe200078e00ff */
[----:B------:R-:W-:-:S04]  /*05e0*/  @!UP0 UIADD3 UR4, -UR4, 0x100000, URZ ;  /* 0x0010000004048890 */ /* 0x000fc8000fffe13f */
[----:B------:R-:W-:Y:S02]  /*05f0*/  @!UP0 USHF.L.U32 UR5, UR4, 0xb, URZ ;  /* 0x0000000b04058899 */ /* 0x000fe4000800063f */
[----:B------:R-:W-:Y:S01]  /*0600*/  @!UP0 USHF.L.U32 UR4, UR4, 0x1, URZ ;  /* 0x0000000104048899 */ /* 0x000fe2000800063f */
[----:B----4-:R-:W-:Y:S01]  /*0610*/  ISETP.EQ.U32.AND P3, PT, R13, 0x1, PT ;  /* 0x000000010d00780c */ /* 0x010fe20003f62070 */
[----:B------:R-:W-:Y:S01]  /*0620*/  @!UP1 UMOV UR9, 0x400 ;  /* 0x0000040000099882 */ /* 0x000fe20000000000 */
[----:B------:R-:W4:Y:S01]  /*0630*/  F2I.U32.TRUNC.NTZ R9, R9 ;  /* 0x0000000900097305 */ /* 0x000f22000020f000 */
[----:B------:R-:W-:Y:S01]  /*0640*/  LOP3.LUT R56, R0, 0xc, R3, 0x78, !PT ;  /* 0x0000000c00387812 */ /* 0x000fe200078e7803 */
[----:B------:R-:W-:Y:S01]  /*0650*/  VOTEU.ALL UP2, P1 ;  /* 0x00000000003f7886 */ /* 0x000fe20000840000 */
[----:B------:R-:W-:Y:S01]  /*0660*/  VOTEU.ALL UP3, P1 ;  /* 0x00000000003f7886 */ /* 0x000fe20000860000 */
[----:B------:R-:W-:Y:S01]  /*0670*/  VOTEU.ALL UP4, P1 ;  /* 0x00000000003f7886 */ /* 0x000fe20000880000 */
[----:B------:R-:W-:Y:S01]  /*0680*/  VOTEU.ALL UP5, P1 ;  /* 0x00000000003f7886 */ /* 0x000fe200008a0000 */
[----:B------:R-:W-:Y:S01]  /*0690*/  ISETP.NE.AND P1, PT, R14, 0x3, PT ;  /* 0x000000030e00780c */ /* 0x000fe20003f25270 */
[----:B--2---:R-:W-:Y:S01]  /*06a0*/  IMAD.MOV R21, RZ, RZ, -R10 ;  /* 0x000000ffff157224 */ /* 0x004fe200078e0a0a */
[----:B------:R-:W-:-:S02]  /*06b0*/  R2UR UR43, R15 ;  /* 0x000000000f2b72ca */ /* 0x000fc400000e0000 */
[----:B------:R-:W-:Y:S01]  /*06c0*/  ISETP.EQ.OR P1, PT, R14, RZ, !P1 ;  /* 0x000000ff0e00720c */ /* 0x000fe20004f22670 */
[----:B-1----:R-:W-:Y:S01]  /*06d0*/  @!UP0 ULEA UR8, UR7, UR6, 0x18 ;  /* 0x0000000607088291 */ /* 0x002fe2000f8ec03f */
[----:B-----5:R-:W-:Y:S01]  /*06e0*/  IMAD R21, R12, R21, UR12 ;  /* 0x0000000c0c157e24 */ /* 0x020fe2000f8e0215 */
[----:B------:R-:W-:-:S04]  /*06f0*/  @!UP1 UIADD3 UR6, -UR11, 0x100000, URZ ;  /* 0x001000000b069890 */ /* 0x000fc8000fffe13f */
[----:B------:R-:W-:Y:S02]  /*0700*/  @!UP1 USHF.L.U32 UR7, UR6, 0xb, URZ ;  /* 0x0000000b06079899 */ /* 0x000fe4000800063f */
[----:B------:R-:W-:Y:S01]  /*0710*/  @!UP1 USHF.L.U32 UR6, UR6, 0x1, URZ ;  /* 0x0000000106069899 */ /* 0x000fe2000800063f */
[C---:B------:R-:W-:Y:S01]  /*0720*/  ISETP.EQ.AND P1, PT, R8.reuse, RZ, P1 ;  /* 0x000000ff0800720c */ /* 0x040fe20000f22270 */
[----:B----4-:R-:W-:Y:S01]  /*0730*/  IMAD.MOV R24, RZ, RZ, -R9 ;  /* 0x000000ffff187224 */ /* 0x010fe200078e0a09 */
[----:B------:R-:W-:Y:S01]  /*0740*/  VOTEU.ALL UP0, P0 ;  /* 0x00000000003f7886 */ /* 0x000fe20000000000 */
[----:B------:R-:W-:Y:S01]  /*0750*/  ISETP.NE.AND P2, PT, R8, RZ, PT ;  /* 0x000000ff0800720c */ /* 0x000fe20003f45270 */
[----:B---3--:R-:W-:Y:S01]  /*0760*/  @!UP1 ULEA UR9, UR10, UR9, 0x18 ;  /* 0x000000090a099291 */ /* 0x008fe2000f8ec03f */
[----:B0-----:R-:W-:Y:S01]  /*0770*/  IMAD R3, R25, R24, R6 ;  /* 0x0000001819037224 */ /* 0x001fe200078e0206 */
[----:B------:R-:W-:Y:S01]  /*0780*/  VOTEU.ALL UP1, P0 ;  /* 0x00000000003f7886 */ /* 0x000fe20000020000 */
[----:B------:R-:W-:Y:S01]  /*0790*/  LOP3.LUT P0, RZ, R5, 0x7, RZ, 0xc0, !PT ;  /* 0x0000000705ff7812 */ /* 0x000fe2000780c0ff */
[----:B------:R-:W0:Y:S02]  /*07a0*/  FENCE.VIEW.ASYNC.S ;  /* 0x00000000000073c6 */ /* 0x000e240000000000 */
[----:B0-----:R0:W1:Y:S01]  /*07b0*/  @!UP0 SYNCS.EXCH.64 URZ, [UR8+0x60], UR4 ;  /* 0x00006004083f85b2 */ /* 0x0010620008000100 */
[----:B------:R-:W-:-:S02]  /*07c0*/  SEL R23, RZ, 0x1, !P1 ;  /* 0x00000001ff177807 */ /* 0x000fc40004800000 */
[----:B------:R-:W-:Y:S02]  /*07d0*/  ISETP.NE.AND P4, PT, R3, R56, PT ;  /* 0x000000380300720c */ /* 0x000fe40003f85270 */
[----:B------:R-:W-:Y:S02]  /*07e0*/  ISETP.LT.U32.AND P0, PT, R56, 0x2, !P0 ;  /* 0x000000023800780c */ /* 0x000fe40004701070 */
[----:B------:R-:W-:Y:S02]  /*07f0*/  ISETP.EQ.OR P4, PT, R21, RZ, !P4 ;  /* 0x000000ff1500720c */ /* 0x000fe40006782670 */
[----:B------:R-:W-:Y:S02]  /*0800*/  SEL R23, R23, 0x2, P5 ;  /* 0x0000000217177807 */ /* 0x000fe40002800000 */
[----:B------:R-:W-:-:S04]  /*0810*/  PLOP3.LUT P0, PT, P0, P4, PT, 0x80, 0x0 ;  /* 0x000000000000781c */ /* 0x000fc80000709070 */
[----:B------:R-:W-:Y:S01]  /*0820*/  P2R R71, PR, RZ, 0x1 ;  /* 0x00000001ff477803 */ /* 0x000fe20000000000 */
[----:B------:R0:W2:Y:S01]  /*0830*/  @!UP1 SYNCS.EXCH.64 URZ, [UR8+0x68], UR4 ;  /* 0x00006804083f95b2 */ /* 0x0000a20008000100 */
[----:B------:R-:W-:Y:S01]  /*0840*/  NOP ;  /* 0x0000000000007918 */ /* 0x000fe20000000000 */
[----:B------:R0:W3:Y:S01]  /*0850*/  @!UP2 SYNCS.EXCH.64 URZ, [UR9+0x40], UR6 ;  /* 0x00004006093fa5b2 */ /* 0x0000e20008000100 */
[----:B------:R0:W4:Y:S01]  /*0860*/  @!UP3 SYNCS.EXCH.64 URZ, [UR9+0x48], UR6 ;  /* 0x00004806093fb5b2 */ /* 0x0001220008000100 */
[----:B------:R0:W0:Y:S01]  /*0870*/  @!UP4 SYNCS.EXCH.64 URZ, [UR9+0x50], UR6 ;  /* 0x00005006093fc5b2 */ /* 0x0000220008000100 */
[----:B------:R0:W0:Y:S01]  /*0880*/  @!UP5 SYNCS.EXCH.64 URZ, [UR9+0x58], UR6 ;  /* 0x00005806093fd5b2 */ /* 0x0000220008000100 */
[----:B------:R-:W-:Y:S01]  /*0890*/  NOP ;  /* 0x0000000000007918 */ /* 0x000fe20000000000 */
[----:B------:R-:W-:Y:S05]  /*08a0*/  @!P3 BRA `(.L_x_3) ;  /* 0x000000000008b947 */ /* 0x000fea0003800000 */
[----:B01234-:R-:W-:Y:S01]  /*08b0*/  UCGABAR_ARV ;  /* 0x00000000000079c7 */ /* 0x01ffe20008000000 */
[----:B------:R-:W-:Y:S05]  /*08c0*/  BRA `(.L_x_4) ;  /* 0x0000000000047947 */ /* 0x000fea0003800000 */
.L_x_3:
[----:B01234-:R-:W-:Y:S01]  /*08d0*/  NOP ;  /* 0x0000000000007918 */ /* 0x01ffe20000000000 */
.L_x_4:
[----:B------:R-:W-:Y:S01]  /*08e0*/  ULDC.64 UR4, c[0x0][0x598] ;  /* 0x0001660000047ab9 */ /* 0x000fe20000000a00 */
[----:B------:R-:W-:Y:S01]  /*08f0*/  ULDC.64 UR48, c[0x0][0x208] ;  /* 0x0000820000307ab9 */ /* 0x000fe20000000a00 */
[----:B------:R-:W-:-:S04]  /*0900*/  ISETP.NE.U32.AND P0, PT, RZ, UR4, PT ;  /* 0x00000004ff007c0c */ /* 0x000fc8000bf05070 */
[----:B------:R-:W-:-:S13]  /*0910*/  ISETP.NE.AND.EX P0, PT, RZ, UR5, PT, P0 ;  /* 0x00000005ff007c0c */ /* 0x000fda000bf05300 */
[----:B------:R-:W-:Y:S05]  /*0920*/  @!P0 BRA `(.L_x_5) ;  /* 0x00000000001c8947 */ /* 0x000fea0003800000 */
[----:B------:R-:W0:Y:S02]  /*0930*/  LDC.64 R2, c[0x0][0x598] ;  /* 0x00016600ff027b82 */ /* 0x000e240000000a00 */
[----:B0-----:R-:W2:Y:S02]  /*0940*/  LDG.E.64 R2, desc[UR48][R2.64] ;  /* 0x0000003002027981 */ /* 0x001ea4000c1e1b00 */
[----:B--2---:R-:W-:-:S04]  /*0950*/  ISETP.NE.U32.AND P0, PT, R2, RZ, PT ;  /* 0x000000ff0200720c */ /* 0x004fc80003f05070 */
[----:B------:R-:W-:-:S13]  /*0960*/  ISETP.NE.AND.EX P0, PT, R3, RZ, PT, P0 ;  /* 0x000000ff0300720c */ /* 0x000fda0003f05300 */
[----:B------:R-:W-:Y:S05]  /*0970*/  @!P0 BRA `(.L_x_5) ;  /* 0x0000000000088947 */ /* 0x000fea0003800000 */
[----:B------:R0:W5:Y:S01]  /*0980*/  LD.E R57, desc[UR48][R2.64] ;  /* 0x0000003002397980 */ /* 0x000162000c101900 */
[----:B------:R-:W-:Y:S05]  /*0990*/  BRA `(.L_x_6) ;  /* 0x0000000000247947 */ /* 0x000fea0003800000 */
.L_x_5:
[----:B------:R-:W-:Y:S02]  /*09a0*/  ULDC.64 UR4, c[0x0][0x588] ;  /* 0x0001620000047ab9 */ /* 0x000fe40000000a00 */
[----:B------:R-:W-:-:S04]  /*09b0*/  ISETP.NE.U32.AND P0, PT, RZ, UR4, PT ;  /* 0x00000004ff007c0c */ /* 0x000fc8000bf05070 */
[----:B------:R-:W-:-:S13]  /*09c0*/  ISETP.NE.AND.EX P0, PT, RZ, UR5, PT, P0 ;  /* 0x00000005ff007c0c */ /* 0x000fda000bf05300 */
[----:B------:R-:W-:Y:S05]  /*09d0*/  @!P0 BRA `(.L_x_7) ;  /* 0x00000000000c8947 */ /* 0x000fea0003800000 */
[----:B------:R-:W0:Y:S02]  /*09e0*/  LDC.64 R2, c[0x0][0x588] ;  /* 0x00016200ff027b82 */ /* 0x000e240000000a00 */
[----:B0-----:R1:W5:Y:S01]  /*09f0*/  LDG.E R57, desc[UR48][R2.64] ;  /* 0x0000003002397981 */ /* 0x001362000c1e1900 */
[----:B------:R-:W-:Y:S05]  /*0a00*/  BRA `(.L_x_6) ;  /* 0x0000000000087947 */ /* 0x000fea0003800000 */
.L_x_7:
[----:B------:R-:W-:Y:S02]  /*0a10*/  ULDC UR4, c[0x0][0x580] ;  /* 0x0001600000047ab9 */ /* 0x000fe40000000800 */
[----:B------:R-:W-:-:S07]  /*0a20*/  IMAD.U32 R57, RZ, RZ, UR4 ;  /* 0x00000004ff397e24 */ /* 0x000fce000f8e00ff */
.L_x_6:
[----:B------:R-:W-:Y:S02]  /*0a30*/  ULDC.64 UR4, c[0x0][0x5a0] ;  /* 0x0001680000047ab9 */ /* 0x000fe40000000a00 */
[----:B------:R-:W-:-:S04]  /*0a40*/  ISETP.NE.U32.AND P0, PT, RZ, UR4, PT ;  /* 0x00000004ff007c0c */ /* 0x000fc8000bf05070 */
[----:B------:R-:W-:-:S13]  /*0a50*/  ISETP.NE.AND.EX P0, PT, RZ, UR5, PT, P0 ;  /* 0x00000005ff007c0c */ /* 0x000fda000bf05300 */
[----:B------:R-:W-:Y:S05]  /*0a60*/  @!P0 BRA `(.L_x_8) ;  /* 0x00000000001c8947 */ /* 0x000fea0003800000 */
[----:B01----:R-:W0:Y:S02]  /*0a70*/  LDC.64 R2, c[0x0][0x5a0] ;  /* 0x00016800ff027b82 */ /* 0x003e240000000a00 */
[----:B0-----:R-:W2:Y:S02]  /*0a80*/  LDG.E.64 R2, desc[UR48][R2.64] ;  /* 0x0000003002027981 */ /* 0x001ea4000c1e1b00 */
[----:B--2---:R-:W-:-:S04]  /*0a90*/  ISETP.NE.U32.AND P0, PT, R2, RZ, PT ;  /* 0x000000ff0200720c */ /* 0x004fc80003f05070 */
[----:B------:R-:W-:-:S13]  /*0aa0*/  ISETP.NE.AND.EX P0, PT, R3, RZ, PT, P0 ;  /* 0x000000ff0300720c */ /* 0x000fda0003f05300 */
[----:B------:R-:W-:Y:S05]  /*0ab0*/  @!P0 BRA `(.L_x_8) ;  /* 0x0000000000088947 */ /* 0x000fea0003800000 */
[----:B------:R0:W5:Y:S01]  /*0ac0*/  LD.E R58, desc[UR48][R2.64] ;  /* 0x00000030023a7980 */ /* 0x000162000c101900 */
[----:B------:R-:W-:Y:S05]  /*0ad0*/  BRA `(.L_x_9) ;  /* 0x0000000000247947 */ /* 0x000fea0003800000 */
.L_x_8:
[----:B------:R-:W-:Y:S02]  /*0ae0*/  ULDC.64 UR4, c[0x0][0x590] ;  /* 0x0001640000047ab9 */ /* 0x000fe40000000a00 */
[----:B------:R-:W-:-:S04]  /*0af0*/  ISETP.NE.U32.AND P0, PT, RZ, UR4, PT ;  /* 0x00000004ff007c0c */ /* 0x000fc8000bf05070 */
[----:B------:R-:W-:-:S13]  /*0b00*/  ISETP.NE.AND.EX P0, PT, RZ, UR5, PT, P0 ;  /* 0x00000005ff007c0c */ /* 0x000fda000bf05300 */
[----:B------:R-:W-:Y:S05]  /*0b10*/  @!P0 BRA `(.L_x_10) ;  /* 0x00000000000c8947 */ /* 0x000fea0003800000 */
[----:B------:R-:W2:Y:S02]  /*0b20*/  LDC.64 R58, c[0x0][0x590] ;  /* 0x00016400ff3a7b82 */ /* 0x000ea40000000a00 */
[----:B--2---:R2:W5:Y:S01]  /*0b30*/  LDG.E R58, desc[UR48][R58.64] ;  /* 0x000000303a3a7981 */ /* 0x004562000c1e1900 */
[----:B------:R-:W-:Y:S05]  /*0b40*/  BRA `(.L_x_9) ;  /* 0x0000000000087947 */ /* 0x000fea0003800000 */
.L_x_10:
[----:B------:R-:W-:Y:S02]  /*0b50*/  ULDC UR4, c[0x0][0x584] ;  /* 0x0001610000047ab9 */ /* 0x000fe40000000800 */
[----:B------:R-:W-:-:S07]  /*0b60*/  IMAD.U32 R58, RZ, RZ, UR4 ;  /* 0x00000004ff3a7e24 */ /* 0x000fce000f8e00ff */
.L_x_9:
[----:B01----:R-:W0:Y:S01]  /*0b70*/  LDC R2, c[0x0][0x65c] ;  /* 0x00019700ff027b82 */ /* 0x003e220000000800 */
[----:B------:R-:W-:Y:S01]  /*0b80*/  ULDC UR6, c[0x0][0x28c] ;  /* 0x0000a30000067ab9 */ /* 0x000fe20000000800 */
[----:B------:R-:W-:Y:S01]  /*0b90*/  ISETP.NE.AND P0, PT, R8, 0x2, PT ;  /* 0x000000020800780c */ /* 0x000fe20003f05270 */
[----:B------:R-:W-:Y:S01]  /*0ba0*/  UIADD3 UR6, UR6, 0x7f, URZ ;  /* 0x0000007f06067890 */ /* 0x000fe2000fffe03f */
[----:B------:R-:W-:Y:S01]  /*0bb0*/  IMAD.U32 R8, RZ, RZ, UR12 ;  /* 0x0000000cff087e24 */ /* 0x000fe2000f8e00ff */
[----:B------:R-:W-:Y:S01]  /*0bc0*/  UMOV UR36, URZ ;  /* 0x0000003f00247c82 */ /* 0x000fe20008000000 */
[----:B------:R-:W-:Y:S01]  /*0bd0*/  UMOV UR38, URZ ;  /* 0x0000003f00267c82 */ /* 0x000fe20008000000 */
[----:B------:R-:W-:Y:S01]  /*0be0*/  USHF.R.S32.HI UR7, URZ, 0x1f, UR6 ;  /* 0x0000001f3f077899 */ /* 0x000fe20008011406 */
[----:B------:R-:W-:-:S03]  /*0bf0*/  ULDC.64 UR8, c[0x0][0x650] ;  /* 0x0001940000087ab9 */ /* 0x000fc60000000a00 */
[----:B------:R-:W-:-:S04]  /*0c00*/  ULEA.HI UR7, UR7, UR6, URZ, 0x7 ;  /* 0x0000000607077291 */ /* 0x000fc8000f8f383f */
[----:B------:R-:W-:Y:S01]  /*0c10*/  USHF.R.S32.HI UR37, URZ, 0x7, UR7 ;  /* 0x000000073f257899 */ /* 0x000fe20008011407 */
[----:B0-----:R-:W-:-:S13]  /*0c20*/  ISETP.NE.AND P1, PT, R2, 0x1, PT ;  /* 0x000000010200780c */ /* 0x001fda0003f25270 */
[----:B------:R-:W0:Y:S01]  /*0c30*/  @P1 LDC R17, c[0x0][0x10] ;  /* 0x00000400ff111b82 */ /* 0x000e220000000800 */
[----:B------:R-:W-:Y:S02]  /*0c40*/  @P1 IMAD.MOV.U32 R7, RZ, RZ, RZ ;  /* 0x000000ffff071224 */ /* 0x000fe400078e00ff */
[----:B------:R-:W-:-:S05]  /*0c50*/  @P1 IMAD.MOV.U32 R9, RZ, RZ, RZ ;  /* 0x000000ffff091224 */ /* 0x000fca00078e00ff */
[----:B------:R-:W1:Y:S01]  /*0c60*/  @!P1 LDC R3, c[0x0][0xc] ;  /* 0x00000300ff039b82 */ /* 0x000e620000000800 */
[----:B------:R-:W-:Y:S01]  /*0c70*/  ULDC UR4, c[0x0][0xc] ;  /* 0x0000030000047ab9 */ /* 0x000fe20000000800 */
[----:B------:R-:W-:Y:S02]  /*0c80*/  ULDC UR5, c[0x0][0x10] ;  /* 0x0000040000057ab9 */ /* 0x000fe40000000800 */
[----:B------:R-:W-:-:S04]  /*0c90*/  UIMAD.WIDE.U32 UR4, UR4, UR5, URZ ;  /* 0x00000005040472a5 */ /* 0x000fc8000f8e003f */
[----:B------:R-:W3:Y:S01]  /*0ca0*/  LDC R0, c[0x0][0x14] ;  /* 0x00000500ff007b82 */ /* 0x000ee20000000800 */
[----:B0-----:R-:W-:-:S04]  /*0cb0*/  @P1 IMAD.WIDE.U32 R16, R17, UR12, R6 ;  /* 0x0000000c11101c25 */ /* 0x001fc8000f8e0006 */
[----:B------:R-:W-:Y:S02]  /*0cc0*/  @P1 IMAD.IADD R17, R17, 0x1, R9 ;  /* 0x0000000111111824 */ /* 0x000fe400078e0209 */
[----:B------:R-:W-:Y:S02]  /*0cd0*/  IMAD.MOV.U32 R9, RZ, RZ, RZ ;  /* 0x000000ffff097224 */ /* 0x000fe400078e00ff */
[----:B-1----:R-:W-:-:S04]  /*0ce0*/  @!P1 IMAD.WIDE.U32 R8, R6, R3, R8 ;  /* 0x0000000306089225 */ /* 0x002fc800078e0008 */
[----:B------:R-:W-:Y:S02]  /*0cf0*/  @!P1 IMAD.MOV.U32 R16, RZ, RZ, R8 ;  /* 0x000000ffff109224 */ /* 0x000fe400078e0008 */
[----:B---3--:R-:W-:-:S04]  /*0d00*/  IMAD.WIDE.U32 R10, R0, UR4, RZ ;  /* 0x00000004000a7c25 */ /* 0x008fc8000f8e00ff */
[----:B------:R-:W-:Y:S01]  /*0d10*/  IMAD R3, R0, UR5, RZ ;  /* 0x0000000500037c24 */ /* 0x000fe2000f8e02ff */
[----:B------:R0:W-:Y:S01]  /*0d20*/  STL.64 [R1], R10 ;  /* 0x0000000a01007387 */ /* 0x0001e20000100a00 */
[----:B------:R-:W-:Y:S02]  /*0d30*/  @!P1 IMAD.MOV.U32 R17, RZ, RZ, R9 ;  /* 0x000000ffff119224 */ /* 0x000fe400078e0009 */
[----:B------:R-:W-:Y:S01]  /*0d40*/  IMAD.IADD R0, R11, 0x1, R3 ;  /* 0x000000010b007824 */ /* 0x000fe200078e0203 */
[----:B------:R-:W-:Y:S06]  /*0d50*/  @P0 BRA `(.L_x_11) ;  /* 0x0000000000200947 */ /* 0x000fec0003800000 */
[----:B------:R-:W-:Y:S01]  /*0d60*/  UISETP.GE.U32.AND UP0, UPT, UR37, 0x3, UPT ;  /* 0x000000032500788c */ /* 0x000fe2000bf06070 */
[----:B------:R-:W-:Y:S01]  /*0d70*/  IADD3 R16, P0, R16, R10, RZ ;  /* 0x0000000a10107210 */ /* 0x000fe20007f1e0ff */
[----:B------:R-:W-:Y:S01]  /*0d80*/  UIMAD.WIDE.U32 UR4, UR37, -0x55555555, URZ ;  /* 0xaaaaaaab250478a5 */ /* 0x000fe2000f8e003f */
[----:B------:R-:W-:-:S03]  /*0d90*/  UMOV UR38, URZ ;  /* 0x0000003f00267c82 */ /* 0x000fc60008000000 */
[----:B------:R-:W-:Y:S01]  /*0da0*/  USHF.R.U32.HI UR4, URZ, 0x1, UR5 ;  /* 0x000000013f047899 */ /* 0x000fe20008011605 */
[----:B------:R-:W-:-:S03]  /*0db0*/  IMAD.X R17, R0, 0x1, R17, P0 ;  /* 0x0000000100117824 */ /* 0x000fc600000e0611 */
[----:B------:R-:W-:Y:S02]  /*0dc0*/  UIMAD UR36, UR4, -0x3, UR37 ;  /* 0xfffffffd042478a4 */ /* 0x000fe4000f8e0225 */
[----:B------:R-:W-:-:S12]  /*0dd0*/  @UP0 ULOP3.LUT UR38, UR4, 0x1, URZ, 0xc0, !UPT ;  /* 0x0000000104260892 */ /* 0x000fd8000f8ec03f */
.L_x_11:
[----:B------:R-:W-:Y:S01]  /*0de0*/  ISETP.GE.U32.AND P0, PT, R16, UR8, PT ;  /* 0x0000000810007c0c */ /* 0x000fe2000bf06070 */
[----:B------:R-:W-:Y:S01]  /*0df0*/  IMAD.MOV.U32 R22, RZ, RZ, -0x1 ;  /* 0xffffffffff167424 */ /* 0x000fe200078e00ff */
[----:B------:R-:W-:Y:S01]  /*0e00*/  PRMT R3, RZ, 0x7610, R3 ;  /* 0x00007610ff037816 */ /* 0x000fe20000000003 */
[----:B------:R-:W-:Y:S01]  /*0e10*/  IMAD.MOV.U32 R18, RZ, RZ, -0x1 ;  /* 0xffffffffff127424 */ /* 0x000fe200078e00ff */
[----:B------:R-:W-:Y:S01]  /*0e20*/  ISETP.GE.U32.AND.EX P0, PT, R17, UR9, PT, P0 ;  /* 0x0000000911007c0c */ /* 0x000fe2000bf06100 */
[----:B------:R-:W-:-:S12]  /*0e30*/  IMAD.MOV.U32 R19, RZ, RZ, -0x1 ;  /* 0xffffffffff137424 */ /* 0x000fd800078e00ff */
[----:B------:R-:W-:Y:S05]  /*0e40*/  @P0 BRA `(.L_x_12) ;  /* 0x0000000400280947 */ /* 0x000fea0003800000 */
[----:B------:R-:W1:Y:S01]  /*0e50*/  LDC.64 R18, c[0x0][0x628] ;  /* 0x00018a00ff127b82 */ /* 0x000e620000000a00 */
[----:B------:R-:W-:Y:S02]  /*0e60*/  IMAD.MOV.U32 R8, RZ, RZ, R16 ;  /* 0x000000ffff087224 */ /* 0x000fe400078e0010 */
[----:B------:R-:W-:-:S05]  /*0e70*/  IMAD.MOV.U32 R9, RZ, RZ, R17 ;  /* 0x000000ffff097224 */ /* 0x000fca00078e0011 */
[----:B------:R-:W3:Y:S08]  /*0e80*/  LDC R22, c[0x0][0x630] ;  /* 0x00018c00ff167b82 */ /* 0x000ef00000000800 */
[----:B------:R-:W4:Y:S01]  /*0e90*/  LDC.64 R26, c[0x0][0x620] ;  /* 0x00018800ff1a7b82 */ /* 0x000f220000000a00 */
[----:B-1----:R-:W-:-:S04]  /*0ea0*/  ISETP.NE.U32.AND P0, PT, R18, RZ, PT ;  /* 0x000000ff1200720c */ /* 0x002fc80003f05070 */
[----:B------:R-:W-:-:S13]  /*0eb0*/  ISETP.NE.AND.EX P0, PT, R19, RZ, PT, P0 ;  /* 0x000000ff1300720c */ /* 0x000fda0003f05300 */
[----:B---34-:R-:W-:Y:S05]  /*0ec0*/  @!P0 BRA `(.L_x_13) ;  /* 0x0000000000288947 */ /* 0x018fea0003800000 */
[----:B------:R-:W1:Y:S02]  /*0ed0*/  LDC R3, c[0x0][0x634] ;  /* 0x00018d00ff037b82 */ /* 0x000e640000000800 */
[----:B-1----:R-:W-:-:S05]  /*0ee0*/  IADD3 R3, P0, R16, R3, RZ ;  /* 0x0000000310037210 */ /* 0x002fca0007f1e0ff */
[----:B------:R-:W-:-:S04]  /*0ef0*/  IMAD.X R15, RZ, RZ, R17, P0 ;  /* 0x000000ffff0f7224 */ /* 0x000fc800000e0611 */
[----:B------:R-:W-:-:S04]  /*0f00*/  IMAD.WIDE.U32 R8, R15, R18, RZ ;  /* 0x000000120f087225 */ /* 0x000fc800078e00ff */
[----:B0-----:R-:W-:-:S04]  /*0f10*/  IMAD.WIDE.U32 R10, P0, R3, R19, R8 ;  /* 0x00000013030a7225 */ /* 0x001fc80007800008 */
[----:B------:R-:W-:-:S04]  /*0f20*/  IMAD.WIDE.U32 R8, R3, R18, RZ ;  /* 0x0000001203087225 */ /* 0x000fc800078e00ff */
[----:B------:R-:W-:Y:S01]  /*0f30*/  IMAD.X R13, RZ, RZ, RZ, P0 ;  /* 0x000000ffff0d7224 */ /* 0x000fe200000e06ff */
[----:B------:R-:W-:Y:S01]  /*0f40*/  IADD3 RZ, P0, R9, R10, RZ ;  /* 0x0000000a09ff7210 */ /* 0x000fe20007f1e0ff */
[----:B------:R-:W-:-:S04]  /*0f50*/  IMAD.MOV.U32 R12, RZ, RZ, R11 ;  /* 0x000000ffff0c7224 */ /* 0x000fc800078e000b */
[----:B------:R-:W-:-:S08]  /*0f60*/  IMAD.WIDE.U32.X R8, R15, R19, R12, P0 ;  /* 0x000000130f087225 */ /* 0x000fd000000e040c */
.L_x_13:
[----:B------:R-:W1:Y:S01]  /*0f70*/  LDC.64 R30, c[0x0][0x640] ;  /* 0x00019000ff1e7b82 */ /* 0x000e620000000a00 */
[-CC-:B------:R-:W-:Y:S02]  /*0f80*/  SHF.R.U64 R32, R8, R22.reuse, R9.reuse ;  /* 0x0000001608207219 */ /* 0x180fe40000001209 */
[----:B------:R-:W-:Y:S02]  /*0f90*/  SHF.R.U32.HI R3, RZ, R22, R9 ;  /* 0x00000016ff037219 */ /* 0x000fe40000011609 */
[----:B0-----:R-:W-:-:S03]  /*0fa0*/  IADD3 R11, P0, RZ, -R32, RZ ;  /* 0x80000020ff0b7210 */ /* 0x001fc60007f1e0ff */
[----:B------:R-:W0:Y:S02]  /*0fb0*/  LDC R12, c[0x0][0x618] ;  /* 0x00018600ff0c7b82 */ /* 0x000e240000000800 */
[----:B------:R-:W-:Y:S02]  /*0fc0*/  IMAD.X R3, RZ, RZ, ~R3, P0 ;  /* 0x000000ffff037224 */ /* 0x000fe400000e0e03 */
[----:B------:R-:W-:-:S04]  /*0fd0*/  IMAD.WIDE.U32 R8, R11, R26, R16 ;  /* 0x0000001a0b087225 */ /* 0x000fc800078e0010 */
[----:B------:R-:W3:Y:S01]  /*0fe0*/  LDC R22, c[0x0][0x608] ;  /* 0x00018200ff167b82 */ /* 0x000ee20000000800 */
[----:B------:R-:W-:-:S04]  /*0ff0*/  IMAD R10, R3, R26, RZ ;  /* 0x0000001a030a7224 */ /* 0x000fc800078e02ff */
[----:B------:R-:W-:Y:S02]  /*1000*/  IMAD R3, R11, R27, R10 ;  /* 0x0000001b0b037224 */ /* 0x000fe400078e020a */
[----:B------:R-:W-:Y:S01]  /*1010*/  IMAD.MOV.U32 R10, RZ, RZ, -0x1 ;  /* 0xffffffffff0a7424 */ /* 0x000fe200078e00ff */
[----:B------:R-:W4:Y:S01]  /*1020*/  LDC R29, c[0x0][0x658] ;  /* 0x00019600ff1d7b82 */ /* 0x000f220000000800 */
[----:B------:R-:W-:Y:S01]  /*1030*/  IMAD.IADD R3, R9, 0x1, R3 ;  /* 0x0000000109037824 */ /* 0x000fe200078e0203 */
[----:B-1----:R-:W-:-:S04]  /*1040*/  ISETP.NE.U32.AND P0, PT, R30, RZ, PT ;  /* 0x000000ff1e00720c */ /* 0x002fc80003f05070 */
[----:B------:R-:W-:Y:S02]  /*1050*/  ISETP.NE.AND.EX P0, PT, R31, RZ, PT, P0 ;  /* 0x000000ff1f00720c */ /* 0x000fe40003f05300 */
[----:B------:R-:W1:Y:S01]  /*1060*/  LDC R26, c[0x0][0x600] ;  /* 0x00018000ff1a7b82 */ /* 0x000e620000000800 */
[-CC-:B0-----:R-:W-:Y:S02]  /*1070*/  SHF.R.U64 R18, R8, R12.reuse, R3.reuse ;  /* 0x0000000c08127219 */ /* 0x181fe40000001203 */
[----:B------:R-:W-:-:S05]  /*1080*/  SHF.R.U32.HI R3, RZ, R12, R3 ;  /* 0x0000000cff037219 */ /* 0x000fca0000011603 */
[----:B------:R-:W0:Y:S01]  /*1090*/  LDC R27, c[0x0][0x648] ;  /* 0x00019200ff1b7b82 */ /* 0x000e220000000800 */
[-CC-:B---3--:R-:W-:Y:S02]  /*10a0*/  SHF.R.U64 R34, R18, R22.reuse, R3.reuse ;  /* 0x0000001612227219 */ /* 0x188fe40000001203 */
[----:B------:R-:W-:Y:S01]  /*10b0*/  SHF.R.U32.HI R8, RZ, R22, R3 ;  /* 0x00000016ff087219 */ /* 0x000fe20000011603 */
[----:B------:R-:W-:-:S04]  /*10c0*/  IMAD.MOV.U32 R22, RZ, RZ, 0x1 ;  /* 0x00000001ff167424 */ /* 0x000fc800078e00ff */
[----:B------:R-:W3:Y:S01]  /*10d0*/  LDC R33, c[0x0][0x638] ;  /* 0x00018e00ff217b82 */ /* 0x000ee20000000800 */
[-CC-:B----4-:R-:W-:Y:S02]  /*10e0*/  SHF.R.U64 R36, R34, R29.reuse, R8.reuse ;  /* 0x0000001d22247219 */ /* 0x190fe40000001208 */
[-C--:B------:R-:W-:Y:S02]  /*10f0*/  SHF.L.U32 R3, R10, R29.reuse, RZ ;  /* 0x0000001d0a037219 */ /* 0x080fe400000006ff */
[----:B------:R-:W-:Y:S01]  /*1100*/  SHF.R.U32.HI R9, RZ, R29, R8 ;  /* 0x0000001dff097219 */ /* 0x000fe20000011608 */
[----:B------:R-:W-:Y:S01]  /*1110*/  IMAD.MOV.U32 R8, RZ, RZ, R36 ;  /* 0x000000ffff087224 */ /* 0x000fe200078e0024 */
[----:B------:R-:W-:Y:S01]  /*1120*/  LOP3.LUT R15, RZ, R3, RZ, 0x33, !PT ;  /* 0x00000003ff0f7212 */ /* 0x000fe200078e33ff */
[----:B------:R-:W4:Y:S01]  /*1130*/  LDC R28, c[0x0][0x610] ;  /* 0x00018400ff1c7b82 */ /* 0x000f220000000800 */
[----:B------:R-:W-:Y:S05]  /*1140*/  @!P0 BRA `(.L_x_14) ;  /* 0x0000000000288947 */ /* 0x000fea0003800000 */
[----:B------:R-:W2:Y:S02]  /*1150*/  LDC R3, c[0x0][0x64c] ;  /* 0x00019300ff037b82 */ /* 0x000ea40000000800 */
[----:B--2---:R-:W-:-:S05]  /*1160*/  IADD3 R3, P0, R36, R3, RZ ;  /* 0x0000000324037210 */ /* 0x004fca0007f1e0ff */
[----:B------:R-:W-:-:S04]  /*1170*/  IMAD.X R19, RZ, RZ, R9, P0 ;  /* 0x000000ffff137224 */ /* 0x000fc800000e0609 */
[----:B------:R-:W-:-:S04]  /*1180*/  IMAD.WIDE.U32 R8, R19, R30, RZ ;  /* 0x0000001e13087225 */ /* 0x000fc800078e00ff */
[----:B------:R-:W-:-:S04]  /*1190*/  IMAD.WIDE.U32 R10, P0, R3, R31, R8 ;  /* 0x0000001f030a7225 */ /* 0x000fc80007800008 */
[----:B------:R-:W-:-:S04]  /*11a0*/  IMAD.WIDE.U32 R8, R3, R30, RZ ;  /* 0x0000001e03087225 */ /* 0x000fc800078e00ff */
[----:B------:R-:W-:Y:S01]  /*11b0*/  IMAD.X R13, RZ, RZ, RZ, P0 ;  /* 0x000000ffff0d7224 */ /* 0x000fe200000e06ff */
[----:B------:R-:W-:Y:S01]  /*11c0*/  IADD3 RZ, P0, R9, R10, RZ ;  /* 0x0000000a09ff7210 */ /* 0x000fe20007f1e0ff */
[----:B------:R-:W-:-:S04]  /*11d0*/  IMAD.MOV.U32 R12, RZ, RZ, R11 ;  /* 0x000000ffff0c7224 */ /* 0x000fc800078e000b */
[----:B------:R-:W-:-:S08]  /*11e0*/  IMAD.WIDE.U32.X R8, R19, R31, R12, P0 ;  /* 0x0000001f13087225 */ /* 0x000fd000000e040c */
.L_x_14:
[----:B0-----:R-:W-:Y:S01]  /*11f0*/  SHF.R.U64 R7, R8, R27, R9 ;  /* 0x0000001b08077219 */ /* 0x001fe20000001209 */
[----:B-1----:R-:W-:Y:S01]  /*1200*/  VIADD R9, R26, 0xffffffff ;  /* 0xffffffff1a097836 */ /* 0x002fe20000000000 */
[----:B------:R-:W-:Y:S01]  /*1210*/  SHF.L.U32 R3, R22, R29, RZ ;  /* 0x0000001d16037219 */ /* 0x000fe200000006ff */
[----:B------:R-:W-:Y:S01]  /*1220*/  @P1 IMAD R21, R25, R24, R6 ;  /* 0x0000001819151224 */ /* 0x000fe200078e0206 */
[----:B------:R-:W-:Y:S01]  /*1230*/  LOP3.LUT R8, R34, R15, RZ, 0xc0, !PT ;  /* 0x0000000f22087212 */ /* 0x000fe200078ec0ff */
[----:B------:R-:W-:Y:S02]  /*1240*/  IMAD.MOV R10, RZ, RZ, -R7 ;  /* 0x000000ffff0a7224 */ /* 0x000fe400078e0a07 */
[----:B------:R-:W-:Y:S02]  /*1250*/  IMAD.MOV.U32 R6, RZ, RZ, 0x1 ;  /* 0x00000001ff067424 */ /* 0x000fe400078e00ff */
[----:B------:R-:W-:Y:S01]  /*1260*/  IMAD R8, R3, R7, R8 ;  /* 0x0000000703087224 */ /* 0x000fe200078e0208 */
[----:B------:R-:W-:Y:S01]  /*1270*/  LOP3.LUT R7, R18, R9, RZ, 0xc0, !PT ;  /* 0x0000000912077212 */ /* 0x000fe200078ec0ff */
[----:B---3--:R-:W-:-:S02]  /*1280*/  IMAD R3, R10, R33, R36 ;  /* 0x000000210a037224 */ /* 0x008fc400078e0224 */
[----:B----4-:R-:W-:Y:S02]  /*1290*/  IMAD R22, R8, R28, R21 ;  /* 0x0000001c08167224 */ /* 0x010fe400078e0215 */
[----:B------:R-:W-:Y:S01]  /*12a0*/  IMAD R7, R3, R26, R7 ;  /* 0x0000001a03077224 */ /* 0x000fe200078e0207 */
[----:B------:R-:W-:Y:S01]  /*12b0*/  PRMT R3, R6, 0x7610, R3 ;  /* 0x0000761006037816 */ /* 0x000fe20000000003 */
[----:B------:R-:W-:-:S03]  /*12c0*/  IMAD.MOV.U32 R19, RZ, RZ, R32 ;  /* 0x000000ffff137224 */ /* 0x000fc600078e0020 */
[----:B------:R-:W-:Y:S02]  /*12d0*/  SEL R18, R7, R22, !P1 ;  /* 0x0000001607127207 */ /* 0x000fe40004800000 */
[----:B------:R-:W-:-:S07]  /*12e0*/  SEL R22, R22, R7, !P1 ;  /* 0x0000000716167207 */ /* 0x000fce0004800000 */
.L_x_12:
[----:B------:R-:W-:Y:S05]  /*12f0*/  @!P3 BRA `(.L_x_15) ;  /* 0x00000000000cb947 */ /* 0x000fea0003800000 */
[----:B------:R-:W-:Y:S01]  /*1300*/  UCGABAR_WAIT ;  /* 0x0000000000007dc7 */ /* 0x000fe20008000000 */
[----:B------:R-:W-:Y:S01]  /*1310*/  CCTL.IVALL ;  /* 0x00000000ff00798f */ /* 0x000fe20002000000 */
[----:B------:R-:W-:Y:S05]  /*1320*/  BRA `(.L_x_16) ;  /* 0x0000000000047947 */ /* 0x000fea0003800000 */
.L_x_15:
[----:B------:R-:W-:Y:S06]  /*1330*/  BAR.SYNC.DEFER_BLOCKING 0x0 ;  /* 0x0000000000007b1d */ /* 0x000fec0000010000 */
.L_x_16:
[----:B------:R-:W-:Y:S05]  /*1340*/  @!P2 BRA `(.L_x_17) ;  /* 0x0000003c0018a947 */ /* 0x000fea0003800000 */
[----:B------:R-:W-:-:S13]  /*1350*/  ISETP.GT.U32.AND P0, PT, R35, 0x1, PT ;  /* 0x000000012300780c */ /* 0x000fda0003f04070 */
[----:B------:R-:W-:Y:S05]  /*1360*/  @P0 EXIT ;  /* 0x000000000000094d */ /* 0x000fea0003800000 */
.L_x_18:
[----:B------:R-:W-:-:S08]  /*1370*/  NOP ;  /* 0x0000000000007918 */ /* 0x000fd00000000000 */
[----:B------:R-:W1:Y:S02]  /*1380*/  USETMAXREG.TRY_ALLOC.CTAPOOL UP0, 0xe8 ;  /* 0x000000e8000079c8 */ /* 0x000e640008000600 */
[----:B-1----:R-:W-:-:S13]  /*1390*/  PLOP3.LUT P0, PT, PT, PT, UP0, 0x80, 0x0 ;  /* 0x000000000000781c */ /* 0x002fda0003f0f008 */
[----:B------:R-:W-:Y:S05]  /*13a0*/  @!P0 BRA `(.L_x_18) ;  /* 0xfffffffc00f08947 */ /* 0x000fea000383ffff */
[----:B------:R-:W-:-:S13]  /*13b0*/  LOP3.LUT P0, RZ, R3, 0xff, RZ, 0xc0, !PT ;  /* 0x000000ff03ff7812 */ /* 0x000fda000780c0ff */
[----:B------:R-:W-:Y:S05]  /*13c0*/  @!P0 EXIT ;  /* 0x000000000000894d */ /* 0x000fea0003800000 */
[----:B------:R-:W3:Y:S01]  /*13d0*/  LDL.64 R12, [R1] ;  /* 0x00000000010c7983 */ /* 0x000ee20000100a00 */
[----:B------:R-:W1:Y:S01]  /*13e0*/  S2UR UR4, SR_CgaCtaId ;  /* 0x00000000000479c3 */ /* 0x000e620000008800 */
[CC--:B------:R-:W-:Y:S01]  /*13f0*/  LEA.HI R3, R20.reuse, R5.reuse, RZ, 0x2 ;  /* 0x0000000514037211 */ /* 0x0c0fe200078f10ff */
[----:B------:R-:W-:Y:S01]  /*1400*/  UMOV UR40, 0x400 ;  /* 0x0000040000287882 */ /* 0x000fe20000000000 */
[----:B------:R-:W-:Y:S01]  /*1410*/  UISETP.LT.AND UP0, UPT, UR37, 0x1, UPT ;  /* 0x000000012500788c */ /* 0x000fe2000bf01270 */
[----:B------:R-:W-:Y:S01]  /*1420*/  LEA.HI R20, R20, R5, RZ, 0x5 ;  /* 0x0000000514147211 */ /* 0x000fe200078f28ff */
[----:B------:R-:W-:Y:S01]  /*1430*/  UIADD3 UR5, UR43, -0x1, URZ ;  /* 0xffffffff2b057890 */ /* 0x000fe2000fffe03f */
[----:B------:R-:W-:Y:S01]  /*1440*/  LOP3.LUT R4, R3, 0xfffffffc, RZ, 0xc0, !PT ;  /* 0xfffffffc03047812 */ /* 0x000fe200078ec0ff */
[----:B------:R-:W-:Y:S01]  /*1450*/  USEL UR42, UR37, 0x1, UP0 ;  /* 0x00000001252a7887 */ /* 0x000fe20008000000 */
[----:B------:R-:W4:Y:S01]  /*1460*/  LDC R65, c[0x0][0x658] ;  /* 0x00019600ff417b82 */ /* 0x000f220000000800 */
[--C-:B------:R-:W-:Y:S01]  /*1470*/  SHF.R.S32.HI R60, RZ, 0x2, R3.reuse ;  /* 0x00000002ff3c7819 */ /* 0x100fe20000011403 */
[----:B------:R-:W-:Y:S01]  /*1480*/  UISETP.NE.AND UP0, UPT, UR5, URZ, UPT ;  /* 0x0000003f0500728c */ /* 0x000fe2000bf05270 */
[----:B------:R-:W-:Y:S01]  /*1490*/  SHF.R.S32.HI R3, RZ, 0x1f, R3 ;  /* 0x0000001fff037819 */ /* 0x000fe20000011403 */
[----:B------:R-:W-:Y:S01]  /*14a0*/  IMAD.IADD R4, R5, 0x1, -R4 ;  /* 0x0000000105047824 */ /* 0x000fe200078e0a04 */
[----:B------:R-:W-:Y:S01]  /*14b0*/  ULDC UR8, c[0x0][0x284] ;  /* 0x0000a10000087ab9 */ /* 0x000fe20000000800 */
[----:B------:R-:W-:Y:S01]  /*14c0*/  IMAD.MOV.U32 R8, RZ, RZ, -0x1 ;  /* 0xffffffffff087424 */ /* 0x000fe200078e00ff */
[----:B------:R-:W-:Y:S01]  /*14d0*/  LEA.HI R3, R3, R60, RZ, 0x3 ;  /* 0x0000003c03037211 */ /* 0x000fe200078f18ff */
[----:B------:R-:W2:Y:S01]  /*14e0*/  LDC.64 R6, c[0x0][0x5c8] ;  /* 0x00017200ff067b82 */ /* 0x000ea20000000a00 */
[----:B------:R-:W-:Y:S01]  /*14f0*/  USEL UR7, URZ, 0x1, UP0 ;  /* 0x000000013f077887 */ /* 0x000fe20008000000 */
[----:B0-----:R-:W-:Y:S01]  /*1500*/  IMAD.MOV.U32 R10, RZ, RZ, 0x1 ;  /* 0x00000001ff0a7424 */ /* 0x001fe200078e00ff */
[----:B------:R-:W-:Y:S01]  /*1510*/  LOP3.LUT R3, R3, 0xfffffff8, RZ, 0xc0, !PT ;  /* 0xfffffff803037812 */ /* 0x000fe200078ec0ff */
[----:B------:R-:W-:Y:S01]  /*1520*/  IMAD.SHL.U32 R62, R4, 0x2, RZ ;  /* 0x00000002043e7824 */ /* 0x000fe200078e00ff */
[----:B------:R-:W-:Y:S01]  /*1530*/  LOP3.LUT R76, R23, 0x1, RZ, 0xfc, !PT ;  /* 0x00000001174c7812 */ /* 0x000fe200078efcff */
[----:B------:R-:W-:Y:S01]  /*1540*/  USHF.L.U32 UR39, UR37, 0x1, URZ ;  /* 0x0000000125277899 */ /* 0x000fe2000800063f */
[----:B------:R-:W-:Y:S01]  /*1550*/  IMAD.U32 R77, RZ, RZ, UR7 ;  /* 0x00000007ff4d7e24 */ /* 0x000fe2000f8e00ff */
[----:B------:R-:W0:Y:S01]  /*1560*/  LDC R67, c[0x0][0x288] ;  /* 0x0000a200ff437b82 */ /* 0x000e220000000800 */
[----:B-1----:R-:W-:Y:S01]  /*1570*/  ULEA UR40, UR4, UR40, 0x18 ;  /* 0x0000002804287291 */ /* 0x002fe2000f8ec03f */
[----:B------:R-:W-:Y:S01]  /*1580*/  IMAD.IADD R60, R60, 0x1, -R3 ;  /* 0x000000013c3c7824 */ /* 0x000fe200078e0a03 */
[----:B------:R-:W-:Y:S01]  /*1590*/  USHF.L.U32 UR4, UR5, 0x3, URZ ;  /* 0x0000000305047899 */ /* 0x000fe2000800063f */
[----:B------:R-:W-:Y:S01]  /*15a0*/  SHF.R.S32.HI R3, RZ, 0x5, R20 ;  /* 0x00000005ff037819 */ /* 0x000fe20000011414 */
[----:B------:R-:W-:Y:S01]  /*15b0*/  UIADD3 UR5, UR40, 0x100, URZ ;  /* 0x0000010028057890 */ /* 0x000fe2000fffe03f */
[----:B------:R-:W-:Y:S01]  /*15c0*/  SHF.R.S32.HI R63, RZ, 0x1f, R62 ;  /* 0x0000001fff3f7819 */ /* 0x000fe2000001143e */
[----:B------:R-:W-:Y:S01]  /*15d0*/  UIADD3 UR6, UR40, 0x18100, URZ ;  /* 0x0001810028067890 */ /* 0x000fe2000fffe03f */
[----:B------:R-:W1:Y:S01]  /*15e0*/  LDC R68, c[0x0][0x600] ;  /* 0x00018000ff447b82 */ /* 0x000e620000000800 */
[--C-:B------:R-:W-:Y:S01]  /*15f0*/  SHF.R.S32.HI R61, RZ, 0x1f, R60.reuse ;  /* 0x0000001fff3d7819 */ /* 0x100fe2000001143c */
[----:B------:R-:W-:Y:S01]  /*1600*/  USHF.R.U32.HI UR5, URZ, 0x4, UR5 ;  /* 0x000000043f057899 */ /* 0x000fe20008011605 */
[C-C-:B------:R-:W-:Y:S01]  /*1610*/  IMAD R70, R3.reuse, -0x10, -R60.reuse ;  /* 0xfffffff003467824 */ /* 0x140fe200078e0a3c */
[----:B------:R-:W-:Y:S01]  /*1620*/  USHF.R.U32.HI UR6, URZ, 0x4, UR6 ;  /* 0x000000043f067899 */ /* 0x000fe20008011606 */
[-C--:B----4-:R-:W-:Y:S01]  /*1630*/  SHF.L.U32 R8, R8, R65.reuse, RZ ;  /* 0x0000004108087219 */ /* 0x090fe200000006ff */
[----:B------:R-:W-:Y:S01]  /*1640*/  UIADD3 UR41, UR40, 0x40, URZ ;  /* 0x0000004028297890 */ /* 0x000fe2000fffe03f */
[----:B------:R-:W-:Y:S01]  /*1650*/  IMAD.WIDE R60, R3, 0x10, R60 ;  /* 0x00000010033c7825 */ /* 0x000fe200078e023c */
[----:B------:R-:W-:Y:S01]  /*1660*/  ULOP3.LUT UR4, UR4, 0x8, URZ, 0xc0, !UPT ;  /* 0x0000000804047892 */ /* 0x000fe2000f8ec03f */
[----:B------:R-:W-:Y:S01]  /*1670*/  SHF.L.U32 R65, R10, R65, RZ ;  /* 0x000000410a417219 */ /* 0x000fe200000006ff */
[----:B------:R-:W-:Y:S01]  /*1680*/  ULOP3.LUT UR5, UR5, 0x3fff, URZ, 0xc0, !UPT ;  /* 0x00003fff05057892 */ /* 0x000fe2000f8ec03f */
[C---:B--2---:R-:W-:Y:S01]  /*1690*/  SHF.L.U64.HI R64, R6.reuse, 0x3, R7 ;  /* 0x0000000306407819 */ /* 0x044fe20000010207 */
[----:B------:R-:W-:Y:S01]  /*16a0*/  ULOP3.LUT UR6, UR6, 0x3fff, URZ, 0xc0, !UPT ;  /* 0x00003fff06067892 */ /* 0x000fe2000f8ec03f */
[----:B------:R-:W-:Y:S01]  /*16b0*/  IMAD.SHL.U32 R59, R6, 0x8, RZ ;  /* 0x00000008063b7824 */ /* 0x000fe200078e00ff */
[----:B------:R-:W-:Y:S01]  /*16c0*/  LOP3.LUT R69, RZ, R8, RZ, 0x33, !PT ;  /* 0x00000008ff457212 */ /* 0x000fe200078e33ff */
[----:B------:R-:W-:Y:S01]  /*16d0*/  VIADD R70, R70, UR8 ;  /* 0x0000000846467c36 */ /* 0x000fe20008000000 */
[----:B------:R-:W-:Y:S01]  /*16e0*/  UIADD3 UR42, -UR42, UR37, URZ ;  /* 0x000000252a2a7290 */ /* 0x000fe2000fffe13f */
[----:B0-----:R-:W-:Y:S01]  /*16f0*/  IMAD R67, R4, -0x2, R67 ;  /* 0xfffffffe04437824 */ /* 0x001fe200078e0243 */
[----:B------:R-:W-:-:S02]  /*1700*/  ULEA UR43, UR43, UR41, 0x3 ;  /* 0x000000292b2b7291 */ /* 0x000fc4000f8e183f */
[----:B------:R-:W-:Y:S02]  /*1710*/  ULOP3.LUT UR44, UR4, 0x8, URZ, 0x3c, !UPT ;  /* 0x00000008042c7892 */ /* 0x000fe4000f8e3c3f */
[----:B------:R-:W-:Y:S01]  /*1720*/  ULOP3.LUT UR45, UR4, 0x18, URZ, 0x3c, !UPT ;  /* 0x00000018042d7892 */ /* 0x000fe2000f8e3c3f */
[----:B-1----:R-:W-:Y:S01]  /*1730*/  VIADD R68, R68, 0xffffffff ;  /* 0xffffffff44447836 */ /* 0x002fe20000000000 */
[----:B------:R-:W-:Y:S02]  /*1740*/  ULOP3.LUT UR46, UR5, 0x10000, URZ, 0xfc, !UPT ;  /* 0x00010000052e7892 */ /* 0x000fe4000f8efc3f */
[----:B------:R-:W-:Y:S01]  /*1750*/  ULOP3.LUT UR47, UR6, 0x10000, URZ, 0xfc, !UPT ;  /* 0x00010000062f7892 */ /* 0x000fe2000f8efc3f */
[----:B---3--:R-:W-:-:S11]  /*1760*/  SHF.L.U64.HI R66, R12, 0x1, R0 ;  /* 0x000000010c427819 */ /* 0x008fd60000010200 */
.L_x_102:
[----:B------:R-:W-:-:S04]  /*1770*/  SHF.L.U32 R0, R77, 0x1f, RZ ;  /* 0x0000001f4d007819 */ /* 0x000fc800000006ff */
[----:B------:R-:W0:Y:S02]  /*1780*/  SYNCS.PHASECHK.TRANS64.TRYWAIT P0, [UR43+-0x8], R0 ;  /* 0xfffff800ff0075a7 */ /* 0x000e24000800016b */
[----:B01-34-:R-:W-:Y:S05]  /*1790*/  @!P0 BRA `(.L_x_19) ;  /* 0x00000048006c8947 */ /* 0x01bfea0003800000 */
.L_x_123:
[----:B------:R-:W-:Y:S02]  /*17a0*/  ULDC UR4, c[0x0][0x28c] ;  /* 0x0000a30000047ab9 */ /* 0x000fe40000000800 */
[----:B------:R-:W-:-:S13]  /*17b0*/  ISETP.LT.AND P0, PT, RZ, UR4, PT ;  /* 0x00000004ff007c0c */ /* 0x000fda000bf01270 */
[----:B------:R-:W-:Y:S05]  /*17c0*/  @P0 BRA `(.L_x_20) ;  /* 0x0000000000400947 */ /* 0x000fea0003800000 */
[----:B0-----:R-:W-:Y:S01]  /*17d0*/  MOV R0, 0x0 ;  /* 0x0000000000007802 */ /* 0x001fe20000000f00 */
[----:B------:R-:W-:Y:S01]  /*17e0*/  ULDC.64 UR4, c[0x4][0x68] ;  /* 0x01001a0000047ab9 */ /* 0x000fe20000000a00 */
[----:B------:R-:W-:Y:S01]  /*17f0*/  ULDC.64 UR6, c[0x4][0x8] ;  /* 0x0100020000067ab9 */ /* 0x000fe20000000a00 */
[----:B------:R-:W-:Y:S01]  /*1800*/  IMAD.U32 R4, RZ, RZ, UR4 ;  /* 0x00000004ff047e24 */ /* 0x000fe2000f8e00ff */
[----:B------:R0:W1:Y:S01]  /*1810*/  LDC.64 R14, c[0x4][R0] ;  /* 0x01000000000e7b82 */ /* 0x0000620000000a00 */
[----:B------:R-:W-:Y:S01]  /*1820*/  IMAD.U32 R5, RZ, RZ, UR5 ;  /* 0x00000005ff057e24 */ /* 0x000fe2000f8e00ff */
[----:B------:R-:W-:Y:S01]  /*1830*/  ULDC.64 UR4, c[0x4][0x70] ;  /* 0x01001c0000047ab9 */ /* 0x000fe20000000a00 */
[----:B------:R-:W-:Y:S02]  /*1840*/  IMAD.U32 R10, RZ, RZ, UR6 ;  /* 0x00000006ff0a7e24 */ /* 0x000fe4000f8e00ff */
[----:B------:R-:W-:Y:S02]  /*1850*/  IMAD.U32 R6, RZ, RZ, UR4 ;  /* 0x00000004ff067e24 */ /* 0x000fe4000f8e00ff */
[----:B------:R-:W-:-:S02]  /*1860*/  IMAD.U32 R7, RZ, RZ, UR5 ;  /* 0x00000005ff077e24 */ /* 0x000fc4000f8e00ff */
[----:B------:R-:W-:Y:S02]  /*1870*/  IMAD.U32 R11, RZ, RZ, UR7 ;  /* 0x00000007ff0b7e24 */ /* 0x000fe4000f8e00ff */
[----:B------:R-:W-:Y:S02]  /*1880*/  IMAD.MOV.U32 R8, RZ, RZ, 0x1e1 ;  /* 0x000001e1ff087424 */ /* 0x000fe400078e00ff */
[----:B------:R-:W-:Y:S02]  /*1890*/  IMAD.MOV.U32 R12, RZ, RZ, 0x1 ;  /* 0x00000001ff0c7424 */ /* 0x000fe400078e00ff */
[----:B0-----:R-:W-:-:S07]  /*18a0*/  IMAD.MOV.U32 R13, RZ, RZ, RZ ;  /* 0x000000ffff0d7224 */ /* 0x001fce00078e00ff */
[----:B------:R-:W-:-:S07]  /*18b0*/  LEPC R20, `(.L_x_20) ;  /* 0x000000001014794e */ /* 0x000fce0000000000 */
[----:B-1---5:R-:W-:Y:S05]  /*18c0*/  CALL.ABS.NOINC R14 ;  /* 0x000000000e007343 */ /* 0x022fea0003c00000 */
.L_x_20:
[----:B------:R-:W-:-:S13]  /*18d0*/  ISETP.NE.AND P0, PT, R76, 0x3, PT ;  /* 0x000000034c00780c */ /* 0x000fda0003f05270 */
[----:B------:R-:W-:Y:S05]  /*18e0*/  @!P0 BRA `(.L_x_21) ;  /* 0x0000000000048947 */ /* 0x000fea0003800000 */
[----:B------:R-:W-:Y:S01]  /*18f0*/  BPT.TRAP 0x1 ;  /* 0x000000040000795c */ /* 0x000fe20000300000 */
.L_x_21:
[----:B0-----:R-:W-:Y:S02]  /*1900*/  IMAD.U32 R3, RZ, RZ, UR36 ;  /* 0x00000024ff037e24 */ /* 0x001fe4000f8e00ff */
[----:B------:R-:W-:-:S03]  /*1910*/  IMAD.U32 R0, RZ, RZ, UR38 ;  /* 0x00000026ff007e24 */ /* 0x000fc6000f8e00ff */
[----:B------:R-:W-:Y:S02]  /*1920*/  LEA R3, R3, UR40, 0x3 ;  /* 0x0000002803037c11 */ /* 0x000fe4000f8e18ff */
[----:B------:R-:W-:-:S04]  /*1930*/  SHF.L.U32 R0, R0, 0x1f, RZ ;  /* 0x0000001f00007819 */ /* 0x000fc800000006ff */
[----:B------:R0:W1:Y:S01]  /*1940*/  SYNCS.PHASECHK.TRANS64.TRYWAIT P1, [R3+URZ], R0 ;  /* 0x00000000030075a7 */ /* 0x000062000802017f */
[----:B------:R-:W-:Y:S05]  /*1950*/  @!P0 BRA `(.L_x_22) ;  /* 0x0000000000048947 */ /* 0x000fea0003800000 */
[----:B------:R-:W-:Y:S01]  /*1960*/  BPT.TRAP 0x1 ;  /* 0x000000040000795c */ /* 0x000fe20000300000 */
.L_x_22:
[----:B-1----:R-:W-:Y:S05]  /*1970*/  @P1 BRA `(.L_x_23) ;  /* 0x0000000000081947 */ /* 0x002fea0003800000 */
[----:B------:R-:W1:Y:S02]  /*1980*/  SYNCS.PHASECHK.TRANS64.TRYWAIT P1, [R3+URZ], R0 ;  /* 0x00000000030075a7 */ /* 0x000e64000802017f */
[----:B-1----:R-:W-:Y:S05]  /*1990*/  @!P1 BRA `(.L_x_24) ;  /* 0x0000004800049947 */ /* 0x002fea0003800000 */
.L_x_23:
[----:B------:R-:W-:Y:S05]  /*19a0*/  WARPSYNC.ALL ;  /* 0x0000000000007948 */ /* 0x000fea0003800000 */
[----:B------:R-:W-:Y:S01]  /*19b0*/  ULEA UR9, UR36, UR46, 0xb ;  /* 0x0000002e24097291 */ /* 0x000fe2000f8e583f */
[----:B------:R-:W-:Y:S01]  /*19c0*/  WARPGROUP.ARRIVE ;  /* 0x00000000000079c5 */ /* 0x000fe20000000000 */
[----:B------:R-:W-:Y:S01]  /*19d0*/  ULEA UR8, UR36, UR47, 0xb ;  /* 0x0000002f24087291 */ /* 0x000fe2000f8e583f */
[----:B01----:R-:W-:Y:S01]  /*19e0*/  IMAD.U32 R0, RZ, RZ, UR42 ;  /* 0x0000002aff007e24 */ /* 0x003fe2000f8e00ff */
[----:B------:R-:W-:Y:S01]  /*19f0*/  UMOV UR5, 0x40000040 ;  /* 0x4000004000057882 */ /* 0x000fe20000000000 */
[----:B------:R-:W-:-:S02]  /*1a00*/  UMOV UR7, 0x40000040 ;  /* 0x4000004000077882 */ /* 0x000fc40000000000 */
[----:B------:R-:W-:Y:S01]  /*1a10*/  UMOV UR4, UR9 ;  /* 0x0000000900047c82 */ /* 0x000fe20008000000 */
[----:B------:R-:W-:Y:S01]  /*1a20*/  ISETP.GE.AND P1, PT, R0, 0x1, PT ;  /* 0x000000010000780c */ /* 0x000fe20003f26270 */
[----:B------:R-:W-:Y:S02]  /*1a30*/  UMOV UR6, UR8 ;  /* 0x0000000800067c82 */ /* 0x000fe40008000000 */
[----:B------:R-:W-:Y:S01]  /*1a40*/  HGMMA.64x64x8.F32.TF32 R24, gdesc[UR4], RZ, !UPT, gsb0 ;  /* 0x04e00000041879f0 */ /* 0x000fe2000c0028ff */
[----:B------:R-:W-:Y:S02]  /*1a50*/  UIADD3 UR4, UR9, 0x2, URZ ;  /* 0x0000000209047890 */ /* 0x000fe4000fffe03f */
[----:B------:R-:W-:Y:S01]  /*1a60*/  UIADD3 UR6, UR8, 0x2, URZ ;  /* 0x0000000208067890 */ /* 0x000fe2000fffe03f */
[----:B------:R-:W-:Y:S01]  /*1a70*/  UMOV UR5, 0x40000040 ;  /* 0x4000004000057882 */ /* 0x000fe20000000000 */
[----:B------:R-:W-:Y:S01]  /*1a80*/  UMOV UR7, 0x40000040 ;  /* 0x4000004000077882 */ /* 0x000fe20000000000 */
[----:B------:R-:W-:-:S02]  /*1a90*/  WARPGROUP.DEPBAR.LE gsb0, 0x0 ;  /* 0x00008000000079c5 */ /* 0x000fc40000010000 */
[----:B------:R-:W-:-:S06]  /*1aa0*/  WARPGROUP.ARRIVE ;  /* 0x00000000000079c5 */ /* 0x000fcc0000000000 */
[----:B------:R-:W-:Y:S01]  /*1ab0*/  HGMMA.64x64x8.F32.TF32 R24, gdesc[UR4], R24, gsb0 ;  /* 0x04e00000041879f0 */ /* 0x000fe20008002818 */
[----:B------:R-:W-:Y:S02]  /*1ac0*/  UIADD3 UR4, UR9, 0x4, URZ ;  /* 0x0000000409047890 */ /* 0x000fe4000fffe03f */
[----:B------:R-:W-:Y:S01]  /*1ad0*/  UIADD3 UR6, UR8, 0x4, URZ ;  /* 0x0000000408067890 */ /* 0x000fe2000fffe03f */
[----:B------:R-:W-:Y:S01]  /*1ae0*/  UMOV UR5, 0x40000040 ;  /* 0x4000004000057882 */ /* 0x000fe20000000000 */
[----:B------:R-:W-:Y:S01]  /*1af0*/  UMOV UR7, 0x40000040 ;  /* 0x4000004000077882 */ /* 0x000fe20000000000 */
[----:B------:R-:W-:Y:S02]  /*1b00*/  WARPGROUP.DEPBAR.LE gsb0, 0x0 ;  /* 0x00008000000079c5 */ /* 0x000fe40000010000 */
        /* <DEDUP_REMOVED lines=92> */
[----:B------:R-:W-:Y:S03]  /*20d0*/  HGMMA.64x64x8.F32.TF32 R24, gdesc[UR4], R24, gsb0 ;  /* 0x04e00000041879f0 */ /* 0x000fe60008002818 */
[----:B------:R-:W-:Y:S02]  /*20e0*/  WARPGROUP.DEPBAR.LE gsb0, 0x0 ;  /* 0x00008000000079c5 */ /* 0x000fe40000010000 */
[----:B------:R-:W-:Y:S05]  /*20f0*/  @!P1 BRA `(.L_x_25) ;  /* 0x0000000800649947 */ /* 0x000fea0003800000 */
[----:B------:R-:W-:Y:S01]  /*2100*/  UIADD3 UR4, UR36, 0x1, URZ ;  /* 0x0000000124047890 */ /* 0x000fe2000fffe03f */
[----:B------:R-:W-:Y:S02]  /*2110*/  IMAD.U32 R0, RZ, RZ, UR42 ;  /* 0x0000002aff007e24 */ /* 0x000fe4000f8e00ff */
[----:B------:R-:W-:Y:S01]  /*2120*/  IMAD.U32 R3, RZ, RZ, UR36 ;  /* 0x00000024ff037e24 */ /* 0x000fe2000f8e00ff */
[----:B------:R-:W-:-:S04]  /*2130*/  UISETP.NE.AND UP0, UPT, UR4, 0x3, UPT ;  /* 0x000000030400788c */ /* 0x000fc8000bf05270 */
[----:B------:R-:W-:Y:S02]  /*2140*/  USEL UR5, URZ, 0x1, UP0 ;  /* 0x000000013f057887 */ /* 0x000fe40008000000 */
[----:B------:R-:W-:Y:S02]  /*2150*/  USEL UR4, UR4, URZ, UP0 ;  /* 0x0000003f04047287 */ /* 0x000fe40008000000 */
[----:B------:R-:W-:-:S06]  /*2160*/  ULOP3.LUT UR5, UR38, UR5, URZ, 0x3c, !UPT ;  /* 0x0000000526057292 */ /* 0x000fcc000f8e3c3f */
[----:B------:R-:W-:-:S07]  /*2170*/  IMAD.U32 R6, RZ, RZ, UR5 ;  /* 0x00000005ff067e24 */ /* 0x000fce000f8e00ff */
.L_x_32:
[----:B------:R-:W-:Y:S05]  /*2180*/  @!P0 BRA `(.L_x_26) ;  /* 0x0000000000048947 */ /* 0x000fea0003800000 */
[----:B------:R-:W-:Y:S01]  /*2190*/  BPT.TRAP 0x1 ;  /* 0x000000040000795c */ /* 0x000fe20000300000 */
.L_x_26:
[----:B------:R-:W-:Y:S01]  /*21a0*/  ULEA UR5, UR4, UR40, 0x3 ;  /* 0x0000002804057291 */ /* 0x000fe2000f8e183f */
[----:B------:R-:W-:-:S08]  /*21b0*/  SHF.L.U32 R4, R6, 0x1f, RZ ;  /* 0x0000001f06047819 */ /* 0x000fd000000006ff */
[----:B------:R0:W1:Y:S01]  /*21c0*/  SYNCS.PHASECHK.TRANS64.TRYWAIT P1, [UR5], R4 ;  /* 0x00000004ff0075a7 */ /* 0x0000620008020145 */
[----:B------:R-:W-:Y:S05]  /*21d0*/  @!P0 BRA `(.L_x_27) ;  /* 0x0000000000048947 */ /* 0x000fea0003800000 */
[----:B------:R-:W-:Y:S01]  /*21e0*/  BPT.TRAP 0x1 ;  /* 0x000000040000795c */ /* 0x000fe20000300000 */
.L_x_27:
[----:B-1----:R-:W-:Y:S05]  /*21f0*/  @P1 BRA `(.L_x_28) ;  /* 0x0000000000081947 */ /* 0x002fea0003800000 */
[----:B------:R-:W1:Y:S02]  /*2200*/  SYNCS.PHASECHK.TRANS64.TRYWAIT P1, [UR5], R4 ;  /* 0x00000004ff0075a7 */ /* 0x000e640008020145 */
[----:B-1----:R-:W-:Y:S05]  /*2210*/  @!P1 BRA `(.L_x_29) ;  /* 0x0000003c00f89947 */ /* 0x002fea0003800000 */
.L_x_28:
[----:B------:R-:W-:Y:S01]  /*2220*/  ULEA UR5, UR4, UR47, 0xb ;  /* 0x0000002f04057291 */ /* 0x000fe2000f8e583f */
[----:B------:R-:W-:Y:S01]  /*2230*/  WARPGROUP.ARRIVE ;  /* 0x00000000000079c5 */ /* 0x000fe20000000000 */
[----:B------:R-:W-:Y:S01]  /*2240*/  ULEA UR6, UR4, UR46, 0xb ;  /* 0x0000002e04067291 */ /* 0x000fe2000f8e583f */
[----:B------:R-:W-:Y:S01]  /*2250*/  UMOV UR11, 0x40000040 ;  /* 0x40000040000b7882 */ /* 0x000fe20000000000 */
[----:B------:R-:W-:-:S03]  /*2260*/  UMOV UR9, 0x40000040 ;  /* 0x4000004000097882 */ /* 0x000fc60000000000 */
[----:B------:R-:W-:Y:S02]  /*2270*/  UMOV UR10, UR5 ;  /* 0x00000005000a7c82 */ /* 0x000fe40008000000 */
[----:B------:R-:W-:Y:S02]  /*2280*/  UMOV UR8, UR6 ;  /* 0x0000000600087c82 */ /* 0x000fe40008000000 */
[----:B------:R-:W-:Y:S01]  /*2290*/  HGMMA.64x64x8.F32.TF32 R24, gdesc[UR8], R24, gsb0 ;  /* 0x04e00000081879f0 */ /* 0x000fe20008002818 */
        /* <DEDUP_REMOVED lines=107> */
[----:B------:R-:W-:Y:S01]  /*2950*/  BPT.TRAP 0x1 ;  /* 0x000000040000795c */ /* 0x000fe20000300000 */
.L_x_30:
[----:B------:R-:W-:-:S13]  /*2960*/  ISETP.NE.AND P1, PT, R71, RZ, PT ;  /* 0x000000ff4700720c */ /* 0x000fda0003f25270 */
[----:B01----:R-:W-:-:S05]  /*2970*/  @P1 LEA R4, R3, UR40, 0x3 ;  /* 0x0000002803041c11 */ /* 0x003fca000f8e18ff */
[----:B------:R-:W-:-:S05]  /*2980*/  @P1 VIADD R5, R4, 0x18 ;  /* 0x0000001804051836 */ /* 0x000fca0000000000 */
[----:B------:R-:W-:-:S04]  /*2990*/  @P1 PRMT R5, R56, 0x654, R5 ;  /* 0x0000065438051816 */ /* 0x000fc80000000005 */
[----:B------:R0:W-:Y:S01]  /*29a0*/  @P1 SYNCS.ARRIVE.TRANS64.RED.A1T0 RZ, [R5+URZ], RZ ;  /* 0x000000ff05ff19a7 */ /* 0x0001e2000810043f */
[----:B------:R-:W-:-:S13]  /*29b0*/  ISETP.GT.U32.AND P1, PT, R23, 0x1, PT ;  /* 0x000000011700780c */ /* 0x000fda0003f24070 */
[----:B0-----:R-:W-:Y:S05]  /*29c0*/  @P1 BRA `(.L_x_31) ;  /* 0x0000000000041947 */ /* 0x001fea0003800000 */
[----:B------:R-:W-:Y:S01]  /*29d0*/  BPT.TRAP 0x1 ;  /* 0x000000040000795c */ /* 0x000fe20000300000 */
.L_x_31:
[----:B------:R-:W-:Y:S01]  /*29e0*/  UIADD3 UR4, UR4, 0x1, URZ ;  /* 0x0000000104047890 */ /* 0x000fe2000fffe03f */
[C---:B------:R-:W-:Y:S01]  /*29f0*/  ISETP.GT.AND P2, PT, R0.reuse, 0x1, PT ;  /* 0x000000010000780c */ /* 0x040fe20003f44270 */
[----:B------:R-:W-:Y:S02]  /*2a00*/  VIADD R3, R3, 0x1 ;  /* 0x0000000103037836 */ /* 0x000fe40000000000 */
[----:B------:R-:W-:Y:S01]  /*2a10*/  UISETP.NE.AND UP0, UPT, UR4, 0x3, UPT ;  /* 0x000000030400788c */ /* 0x000fe2000bf05270 */
[----:B------:R-:W-:Y:S02]  /*2a20*/  VIADD R0, R0, 0xffffffff ;  /* 0xffffffff00007836 */ /* 0x000fe40000000000 */
[C---:B------:R-:W-:Y:S01]  /*2a30*/  ISETP.NE.AND P1, PT, R3.reuse, 0x3, PT ;  /* 0x000000030300780c */ /* 0x040fe20003f25270 */
[----:B------:R-:W-:Y:S02]  /*2a40*/  USEL UR5, URZ, 0x1, UP0 ;  /* 0x000000013f057887 */ /* 0x000fe40008000000 */
[----:B------:R-:W-:Y:S01]  /*2a50*/  USEL UR4, UR4, URZ, UP0 ;  /* 0x0000003f04047287 */ /* 0x000fe20008000000 */
[----:B------:R-:W-:-:S03]  /*2a60*/  SEL R3, R3, RZ, P1 ;  /* 0x000000ff03037207 */ /* 0x000fc60000800000 */
[----:B------:R-:W-:Y:S01]  /*2a70*/  LOP3.LUT R6, R6, UR5, RZ, 0x3c, !PT ;  /* 0x0000000506067c12 */ /* 0x000fe2000f8e3cff */
[----:B------:R-:W-:Y:S07]  /*2a80*/  @P2 BRA `(.L_x_32) ;  /* 0xfffffff400bc2947 */ /* 0x000fee000383ffff */
.L_x_25:
[----:B------:R-:W0:Y:S01]  /*2a90*/  LDC R0, c[0x0][0x28c] ;  /* 0x0000a300ff007b82 */ /* 0x000e220000000800 */
[----:B------:R-:W-:-:S04]  /*2aa0*/  IMAD.U32 R3, RZ, RZ, UR44 ;  /* 0x0000002cff037e24 */ /* 0x000fc8000f8e00ff */
[----:B------:R1:W-:Y:S01]  /*2ab0*/  SYNCS.ARRIVE.TRANS64.A1T0 RZ, [R3+UR41], RZ ;  /* 0x000000ff03ff79a7 */ /* 0x0003e20008100029 */
[----:B0-----:R-:W-:-:S13]  /*2ac0*/  ISETP.GE.AND P1, PT, R0, 0x1, PT ;  /* 0x000000010000780c */ /* 0x001fda0003f26270 */
[----:B-1----:R-:W-:Y:S05]  /*2ad0*/  @!P1 BRA `(.L_x_33) ;  /* 0x0000000000449947 */ /* 0x002fea0003800000 */
[----:B------:R-:W-:Y:S05]  /*2ae0*/  @!P0 BRA `(.L_x_34) ;  /* 0x0000000000048947 */ /* 0x000fea0003800000 */
[----:B------:R-:W-:Y:S01]  /*2af0*/  BPT.TRAP 0x1 ;  /* 0x000000040000795c */ /* 0x000fe20000300000 */
.L_x_34:
[----:B------:R-:W-:-:S13]  /*2b00*/  ISETP.NE.AND P0, PT, R71, RZ, PT ;  /* 0x000000ff4700720c */ /* 0x000fda0003f05270 */
[----:B------:R-:W-:-:S05]  /*2b10*/  VOTEU.ANY UP0, P0 ;  /* 0x00000000003f7886 */ /* 0x000fca0000000100 */
[----:B------:R-:W-:-:S06]  /*2b20*/  @UP0 UIADD3 UR4, UR36, UR42, URZ ;  /* 0x0000002a24040290 */ /* 0x000fcc000fffe03f */
[----:B------:R-:W-:Y:S02]  /*2b30*/  IMAD.U32 R4, RZ, RZ, UR4 ;  /* 0x00000004ff047e24 */ /* 0x000fe4000f8e00ff */
[----:B------:R-:W-:Y:S02]  /*2b40*/  IMAD.U32 R3, RZ, RZ, UR4 ;  /* 0x00000004ff037e24 */ /* 0x000fe4000f8e00ff */
[----:B------:R-:W-:-:S05]  /*2b50*/  @P0 IMAD.WIDE.U32 R4, R4, -0x55555555, RZ ;  /* 0xaaaaaaab04040825 */ /* 0x000fca00078e00ff */
[----:B------:R-:W-:-:S05]  /*2b60*/  @P0 SHF.R.U32.HI R0, RZ, 0x1, R5 ;  /* 0x00000001ff000819 */ /* 0x000fca0000011605 */
[----:B------:R-:W-:-:S05]  /*2b70*/  @P0 IMAD R0, R0, -0x3, R3 ;  /* 0xfffffffd00000824 */ /* 0x000fca00078e0203 */
[----:B------:R-:W-:-:S05]  /*2b80*/  @P0 LEA R0, R0, UR40, 0x3 ;  /* 0x0000002800000c11 */ /* 0x000fca000f8e18ff */
[----:B------:R-:W-:-:S05]  /*2b90*/  @P0 VIADD R3, R0, 0x18 ;  /* 0x0000001800030836 */ /* 0x000fca0000000000 */
[----:B------:R-:W-:-:S04]  /*2ba0*/  @P0 PRMT R3, R56, 0x654, R3 ;  /* 0x0000065438030816 */ /* 0x000fc80000000003 */
[----:B------:R0:W-:Y:S01]  /*2bb0*/  @P0 SYNCS.ARRIVE.TRANS64.RED.A1T0 RZ, [R3+URZ], RZ ;  /* 0x000000ff03ff09a7 */ /* 0x0001e2000810043f */
[----:B------:R-:W-:-:S13]  /*2bc0*/  ISETP.GT.U32.AND P0, PT, R23, 0x1, PT ;  /* 0x000000011700780c */ /* 0x000fda0003f04070 */
[----:B0-----:R-:W-:Y:S05]  /*2bd0*/  @P0 BRA `(.L_x_33) ;  /* 0x0000000000040947 */ /* 0x001fea0003800000 */
[----:B------:R-:W-:Y:S01]  /*2be0*/  BPT.TRAP 0x1 ;  /* 0x000000040000795c */ /* 0x000fe20000300000 */
.L_x_33:
[----:B------:R-:W-:Y:S01]  /*2bf0*/  SHF.L.U32 R0, R77, 0x1f, RZ ;  /* 0x0000001f4d007819 */ /* 0x000fe200000006ff */
[----:B------:R-:W-:Y:S01]  /*2c00*/  UIADD3 UR36, UR36, UR39, URZ ;  /* 0x0000002724247290 */ /* 0x000fe2000fffe03f */
[----:B------:R-:W-:Y:S01]  /*2c10*/  SHF.R.S32.HI R11, RZ, 0x1f, R19 ;  /* 0x0000001fff0b7819 */ /* 0x000fe20000011413 */
[----:B------:R-:W-:Y:S01]  /*2c20*/  UISETP.GE.U32.AND UP1, UPT, UR39, 0x3, UPT ;  /* 0x000000032700788c */ /* 0x000fe2000bf26070 */
[----:B------:R-:W0:Y:S01]  /*2c30*/  SYNCS.PHASECHK.TRANS64.TRYWAIT P0, [UR43+0x8], R0 ;  /* 0x00000800ff0075a7 */ /* 0x000e22000800016b */
[----:B------:R-:W-:-:S04]  /*2c40*/  UISETP.GT.U32.AND UP0, UPT, UR36, 0x2, UPT ;  /* 0x000000022400788c */ /* 0x000fc8000bf04070 */
[----:B------:R-:W-:-:S04]  /*2c50*/  UISETP.LT.U32.AND UP0, UPT, UR39, 0x3, UP0 ;  /* 0x000000032700788c */ /* 0x000fc80008701070 */
[----:B------:R-:W-:Y:S02]  /*2c60*/  USEL UR6, URZ, 0x1, !UP0 ;  /* 0x000000013f067887 */ /* 0x000fe4000c000000 */
[----:B------:R-:W-:Y:S02]  /*2c70*/  @UP1 UIMAD.WIDE.U32 UR4, UR36, -0x55555555, URZ ;  /* 0xaaaaaaab240418a5 */ /* 0x000fe4000f8e003f */
[----:B------:R-:W-:Y:S02]  /*2c80*/  ULOP3.LUT UR38, UR38, UR6, URZ, 0x3c, !UPT ;  /* 0x0000000626267292 */ /* 0x000fe4000f8e3c3f */
[----:B------:R-:W-:-:S04]  /*2c90*/  @UP1 USHF.R.U32.HI UR4, URZ, 0x1, UR5 ;  /* 0x000000013f041899 */ /* 0x000fc80008011605 */
[----:B------:R-:W-:Y:S01]  /*2ca0*/  @UP1 ULOP3.LUT UR38, UR38, 0x1, UR4, 0x78, !UPT ;  /* 0x0000000126261892 */ /* 0x000fe2000f8e7804 */
[----:B0-----:R-:W-:Y:S11]  /*2cb0*/  @!P0 BRA `(.L_x_35) ;  /* 0x0000003400688947 */ /* 0x001ff60003800000 */
.L_x_124:
[----:B0-----:R-:W-:Y:S01]  /*2cc0*/  IMAD.SHL.U32 R3, R22, 0x40, RZ ;  /* 0x0000004016037824 */ /* 0x001fe200078e00ff */
[----:B------:R-:W-:Y:S01]  /*2cd0*/  ULDC UR6, c[0x0][0x284] ;  /* 0x0000a10000067ab9 */ /* 0x000fe20000000800 */
[----:B------:R-:W-:Y:S01]  /*2ce0*/  IMAD.SHL.U32 R12, R18, 0x40, RZ ;  /* 0x00000040120c7824 */ /* 0x000fe200078e00ff */
[----:B------:R-:W-:Y:S01]  /*2cf0*/  ULDC.64 UR4, c[0x0][0x5d0] ;  /* 0x0001740000047ab9 */ /* 0x000fe20000000a00 */
[----:B------:R-:W-:Y:S01]  /*2d00*/  IMAD.WIDE R72, R22, 0x40, R60 ;  /* 0x0000004016487825 */ /* 0x000fe200078e023c */
[----:B------:R-:W-:Y:S01]  /*2d10*/  ISETP.GE.AND P0, PT, R3, UR6, PT ;  /* 0x0000000603007c0c */ /* 0x000fe2000bf06270 */
[----:B------:R-:W-:Y:S01]  /*2d20*/  ULDC UR6, c[0x0][0x288] ;  /* 0x0000a20000067ab9 */ /* 0x000fe20000000800 */
[----:B------:R-:W-:Y:S01]  /*2d30*/  SHF.R.S32.HI R13, RZ, 0x1f, R12 ;  /* 0x0000001fff0d7819 */ /* 0x000fe2000001140c */
[----:B------:R-:W-:Y:S01]  /*2d40*/  IMAD R0, R11, UR4, RZ ;  /* 0x000000040b007c24 */ /* 0x000fe2000f8e02ff */
[----:B------:R-:W-:Y:S01]  /*2d50*/  ISETP.GE.OR P0, PT, R12, UR6, P0 ;  /* 0x000000060c007c0c */ /* 0x000fe20008706670 */
[----:B------:R-:W-:-:S04]  /*2d60*/  IMAD.WIDE.U32 R4, R19, UR4, R62 ;  /* 0x0000000413047c25 */ /* 0x000fc8000f8e003e */
[----:B------:R-:W-:Y:S01]  /*2d70*/  IMAD R7, R19, UR5, R0 ;  /* 0x0000000513077c24 */ /* 0x000fe2000f8e0200 */
[----:B------:R-:W-:Y:S01]  /*2d80*/  IADD3 R4, P1, R12, R4, RZ ;  /* 0x000000040c047210 */ /* 0x000fe20007f3e0ff */
[----:B------:R-:W-:Y:S02]  /*2d90*/  ULDC.64 UR4, c[0x0][0x5c8] ;  /* 0x0001720000047ab9 */ /* 0x000fe40000000a00 */
[----:B------:R-:W-:Y:S01]  /*2da0*/  IMAD R9, R73, UR4, RZ ;  /* 0x0000000449097c24 */ /* 0x000fe2000f8e02ff */
[----:B------:R-:W-:-:S03]  /*2db0*/  IADD3.X R5, R13, R5, R7, P1, !PT ;  /* 0x000000050d057210 */ /* 0x000fc60000ffe407 */
[C---:B------:R-:W-:Y:S02]  /*2dc0*/  IMAD R9, R72.reuse, UR5, R9 ;  /* 0x0000000548097c24 */ /* 0x040fe4000f8e0209 */
[----:B------:R-:W-:Y:S01]  /*2dd0*/  IMAD.WIDE.U32 R74, R72, UR4, R4 ;  /* 0x00000004484a7c25 */ /* 0x000fe2000f8e0004 */
[----:B------:R-:W-:Y:S06]  /*2de0*/  @P0 BRA `(.L_x_36) ;  /* 0x0000001800d40947 */ /* 0x000fec0003800000 */
[----:B-----5:R-:W-:Y:S01]  /*2df0*/  FSETP.NEU.AND P0, PT, R58, RZ, PT ;  /* 0x000000ff3a00720b */ /* 0x020fe20003f0d000 */
[----:B------:R-:W-:Y:S01]  /*2e00*/  IMAD.IADD R18, R67, 0x1, -R12 ;  /* 0x0000000143127824 */ /* 0x000fe200078e0a0c */
[----:B------:R-:W-:Y:S01]  /*2e10*/  BSSY B0, `(.L_x_36) ;  /* 0x00001b2000007945 */ /* 0x000fe20003800000 */
[----:B------:R-:W-:Y:S02]  /*2e20*/  IMAD.IADD R0, R70, 0x1, -R3 ;  /* 0x0000000146007824 */ /* 0x000fe400078e0a03 */
[----:B------:R-:W-:Y:S01]  /*2e30*/  IMAD.IADD R7, R75, 0x1, R9 ;  /* 0x000000014b077824 */ /* 0x000fe200078e0209 */
[----:B------:R-:W-:-:S04]  /*2e40*/  ISETP.GT.AND P1, PT, R18, RZ, PT ;  /* 0x000000ff1200720c */ /* 0x000fc80003f24270 */
[----:B------:R-:W-:-:S03]  /*2e50*/  ISETP.GT.AND P3, PT, R0, RZ, P1 ;  /* 0x000000ff0000720c */ /* 0x000fc60000f64270 */
[----:B------:R-:W-:Y:S10]  /*2e60*/  @!P0 BRA `(.L_x_37) ;  /* 0x0000001000d88947 */ /* 0x000ff40003800000 */
[----:B------:R-:W0:Y:S01]  /*2e70*/  LDC.64 R78, c[0x0][0x5b8] ;  /* 0x00016e00ff4e7b82 */ /* 0x000e220000000a00 */
[----:B------:R-:W-:-:S07]  /*2e80*/  ULDC.64 UR4, c[0x0][0x5c0] ;  /* 0x0001700000047ab9 */ /* 0x000fce0000000a00 */
[----:B------:R-:W1:Y:S08]  /*2e90*/  LDC.64 R80, c[0x0][0x5b0] ;  /* 0x00016c00ff507b82 */ /* 0x000e700000000a00 */
[----:B------:R-:W2:Y:S01]  /*2ea0*/  LDC.64 R82, c[0x0][0x5a8] ;  /* 0x00016a00ff527b82 */ /* 0x000ea20000000a00 */
[-C--:B0-----:R-:W-:Y:S02]  /*2eb0*/  IMAD R6, R11, R78.reuse, RZ ;  /* 0x0000004e0b067224 */ /* 0x081fe400078e02ff */
[----:B------:R-:W-:-:S04]  /*2ec0*/  IMAD.WIDE.U32 R4, R19, R78, R62 ;  /* 0x0000004e13047225 */ /* 0x000fc800078e003e */
[----:B------:R-:W-:Y:S01]  /*2ed0*/  IMAD R75, R19, R79, R6 ;  /* 0x0000004f134b7224 */ /* 0x000fe200078e0206 */
[----:B------:R-:W-:Y:S01]  /*2ee0*/  IADD3 R8, P0, R12, R4, RZ ;  /* 0x000000040c087210 */ /* 0x000fe20007f1e0ff */
[----:B-1----:R-:W-:-:S03]  /*2ef0*/  IMAD R3, R73, R80, RZ ;  /* 0x0000005049037224 */ /* 0x002fc600078e02ff */
[----:B------:R-:W-:Y:S01]  /*2f00*/  IADD3.X R9, R13, R5, R75, P0, !PT ;  /* 0x000000050d097210 */ /* 0x000fe200007fe44b */
[C---:B------:R-:W-:Y:S02]  /*2f10*/  IMAD R73, R72.reuse, R81, R3 ;  /* 0x0000005148497224 */ /* 0x040fe400078e0203 */
[----:B------:R-:W-:-:S04]  /*2f20*/  IMAD.WIDE.U32 R4, R72, R80, R8 ;  /* 0x0000005048047225 */ /* 0x000fc800078e0008 */
[----:B------:R-:W-:Y:S01]  /*2f30*/  IMAD.IADD R3, R5, 0x1, R73 ;  /* 0x0000000105037824 */ /* 0x000fe200078e0249 */
[----:B--2---:R-:W-:-:S04]  /*2f40*/  LEA R10, P0, R4, R82, 0x2 ;  /* 0x00000052040a7211 */ /* 0x004fc800078010ff */
[----:B------:R-:W-:-:S05]  /*2f50*/  LEA.HI.X R11, R4, R83, R3, 0x2, P0 ;  /* 0x00000053040b7211 */ /* 0x000fca00000f1403 */
[----:B------:R-:W2:Y:S01]  /*2f60*/  @P3 LDG.E.LTC128B R3, desc[UR48][R10.64] ;  /* 0x000000300a033981 */ /* 0x000ea2000c1e1920 */
[----:B------:R-:W-:Y:S01]  /*2f70*/  IMAD.WIDE.U32 R4, R72, R80, R12 ;  /* 0x0000005048047225 */ /* 0x000fe200078e000c */
[----:B------:R-:W-:Y:S01]  /*2f80*/  ISETP.GT.AND P2, PT, R18, 0x1, PT ;  /* 0x000000011200780c */ /* 0x000fe20003f44270 */
[----:B------:R-:W-:Y:S01]  /*2f90*/  BSSY B1, `(.L_x_38) ;  /* 0x0000017000017945 */ /* 0x000fe20003800000 */
[C---:B------:R-:W-:Y:S01]  /*2fa0*/  SHF.L.U64.HI R21, R80.reuse, 0x3, R81 ;  /* 0x0000000350157819 */ /* 0x040fe20000010251 */
[----:B------:R-:W-:Y:S01]  /*2fb0*/  IMAD.SHL.U32 R20, R80, 0x8, RZ ;  /* 0x0000000850147824 */ /* 0x000fe200078e00ff */
[----:B------:R-:W-:Y:S02]  /*2fc0*/  IADD3 R14, P0, R62, R4, RZ ;  /* 0x000000043e0e7210 */ /* 0x000fe40007f1e0ff */
[----:B------:R-:W-:Y:S01]  /*2fd0*/  ISETP.GT.AND P4, PT, R0, RZ, P2 ;  /* 0x000000ff0000720c */ /* 0x000fe20001784270 */
[----:B------:R-:W-:Y:S01]  /*2fe0*/  IMAD.WIDE.U32 R20, R72, R80, R20 ;  /* 0x0000005048147225 */ /* 0x000fe200078e0014 */
[----:B------:R-:W-:-:S02]  /*2ff0*/  IADD3.X R15, R63, R73, R5, P0, !PT ;  /* 0x000000493f0f7210 */ /* 0x000fc400007fe405 */
[----:B------:R-:W-:Y:S01]  /*3000*/  LEA R6, P0, R74, UR4, 0x2 ;  /* 0x000000044a067c11 */ /* 0x000fe2000f8010ff */
[----:B------:R-:W-:Y:S01]  /*3010*/  IMAD.IADD R73, R73, 0x1, R21 ;  /* 0x0000000149497824 */ /* 0x000fe200078e0215 */
[----:B------:R-:W-:Y:S01]  /*3020*/  ISETP.GT.AND P1, PT, R0, 0x8, P1 ;  /* 0x000000080000780c */ /* 0x000fe20000f24270 */
[----:B------:R-:W-:Y:S01]  /*3030*/  IMAD.WIDE.U32 R14, R19, R78, R14 ;  /* 0x0000004e130e7225 */ /* 0x000fe200078e000e */
[----:B------:R-:W-:-:S03]  /*3040*/  LEA.HI.X R7, R74, UR5, R7, 0x2, P0 ;  /* 0x000000054a077c11 */ /* 0x000fc600080f1407 */
[----:B------:R-:W-:Y:S01]  /*3050*/  IMAD.IADD R15, R75, 0x1, R15 ;  /* 0x000000014b0f7824 */ /* 0x000fe200078e020f */
[----:B------:R-:W-:Y:S01]  /*3060*/  LEA R4, P0, R14, R82, 0x2 ;  /* 0x000000520e047211 */ /* 0x000fe200078010ff */
[----:B--2---:R-:W-:-:S04]  /*3070*/  FMUL R5, R3, R58 ;  /* 0x0000003a03057220 */ /* 0x004fc80000400000 */
[----:B------:R-:W-:Y:S01]  /*3080*/  FFMA R11, R24, R57, R5 ;  /* 0x00000039180b7223 */ /* 0x000fe20000000005 */
[----:B------:R-:W-:Y:S02]  /*3090*/  LEA.HI.X R5, R14, R83, R15, 0x2, P0 ;  /* 0x000000530e057211 */ /* 0x000fe400000f140f */
[----:B------:R-:W-:Y:S02]  /*30a0*/  IADD3 R10, P0, R8, R20, RZ ;  /* 0x00000014080a7210 */ /* 0x000fe40007f1e0ff */
[----:B------:R0:W-:Y:S02]  /*30b0*/  @P3 STG.E desc[UR48][R6.64], R11 ;  /* 0x0000000b06003986 */ /* 0x0001e4000c101930 */
[----:B------:R-:W-:Y:S01]  /*30c0*/  LEA R14, P3, R10, R82, 0x2 ;  /* 0x000000520a0e7211 */ /* 0x000fe200078610ff */
[----:B------:R-:W-:Y:S01]  /*30d0*/  IMAD.X R9, R73, 0x1, R9, P0 ;  /* 0x0000000149097824 */ /* 0x000fe200000e0609 */
[----:B------:R-:W-:Y:S11]  /*30e0*/  @!P4 BRA `(.L_x_39) ;  /* 0x000000000004c947 */ /* 0x000ff60003800000 */
[----:B------:R1:W5:Y:S02]  /*30f0*/  LDG.E.LTC128B R3, desc[UR48][R4.64+0x4] ;  /* 0x0000043004037981 */ /* 0x000364000c1e1920 */
.L_x_39:
[----:B------:R-:W-:Y:S05]  /*3100*/  BSYNC B1 ;  /* 0x0000000000017941 */ /* 0x000fea0003800000 */
.L_x_38:
[----:B-----5:R-:W-:Y:S01]  /*3110*/  FMUL R8, R3, R58 ;  /* 0x0000003a03087220 */ /* 0x020fe20000400000 */
[----:B------:R-:W-:Y:S01]  /*3120*/  IMAD.MOV.U32 R21, RZ, RZ, R3 ;  /* 0x000000ffff157224 */ /* 0x000fe200078e0003 */
[----:B------:R-:W-:Y:S02]  /*3130*/  LEA.HI.X R15, R10, R83, R9, 0x2, P3 ;  /* 0x000000530a0f7211 */ /* 0x000fe400018f1409 */
[----:B------:R-:W-:-:S05]  /*3140*/  FFMA R25, R25, R57, R8 ;  /* 0x0000003919197223 */ /* 0x000fca0000000008 */
[----:B------:R2:W-:Y:S04]  /*3150*/  @P4 STG.E desc[UR48][R6.64+0x4], R25 ;  /* 0x0000041906004986 */ /* 0x0005e8000c101930 */
[----:B------:R-:W3:Y:S01]  /*3160*/  @P1 LDG.E.LTC128B R21, desc[UR48][R14.64] ;  /* 0x000000300e151981 */ /* 0x000ee2000c1e1920 */
[----:B------:R-:W-:Y:S01]  /*3170*/  IADD3 R12, P0, P3, R62, R20, R12 ;  /* 0x000000143e0c7210 */ /* 0x000fe20007b1e00c */
[----:B------:R-:W-:Y:S01]  /*3180*/  BSSY B1, `(.L_x_40) ;  /* 0x0000010000017945 */ /* 0x000fe20003800000 */
[----:B0-----:R-:W-:Y:S02]  /*3190*/  SHF.L.U64.HI R11, R59, 0x2, R64 ;  /* 0x000000023b0b7819 */ /* 0x001fe40000010240 */
[----:B------:R-:W-:Y:S02]  /*31a0*/  IADD3.X R13, R63, R73, R13, P0, P3 ;  /* 0x000000493f0d7210 */ /* 0x000fe400007e640d */
[----:B------:R-:W-:-:S02]  /*31b0*/  LEA R10, P3, R59, R6, 0x2 ;  /* 0x000000063b0a7211 */ /* 0x000fc400078610ff */
[----:B------:R-:W-:Y:S01]  /*31c0*/  ISETP.GT.AND P2, PT, R0, 0x8, P2 ;  /* 0x000000080000780c */ /* 0x000fe20001744270 */
[----:B------:R-:W-:Y:S01]  /*31d0*/  IMAD.WIDE.U32 R12, R19, R78, R12 ;  /* 0x0000004e130c7225 */ /* 0x000fe200078e000c */
[----:B------:R-:W-:-:S03]  /*31e0*/  ISETP.GT.AND P0, PT, R18, 0x8, PT ;  /* 0x000000081200780c */ /* 0x000fc60003f04270 */
[----:B------:R-:W-:Y:S01]  /*31f0*/  IMAD.X R11, R11, 0x1, R7, P3 ;  /* 0x000000010b0b7824 */ /* 0x000fe200018e0607 */
[----:B------:R-:W-:Y:S01]  /*3200*/  LEA R8, P4, R12, R82, 0x2 ;  /* 0x000000520c087211 */ /* 0x000fe200078810ff */
[----:B------:R-:W-:-:S05]  /*3210*/  IMAD.IADD R9, R75, 0x1, R13 ;  /* 0x000000014b097824 */ /* 0x000fca00078e020d */
[----:B------:R-:W-:Y:S01]  /*3220*/  LEA.HI.X R9, R12, R83, R9, 0x2, P4 ;  /* 0x000000530c097211 */ /* 0x000fe200020f1409 */
[----:B---3--:R-:W-:-:S04]  /*3230*/  FMUL R3, R21, R58 ;  /* 0x0000003a15037220 */ /* 0x008fc80000400000 */
[----:B------:R-:W-:-:S05]  /*3240*/  FFMA R3, R26, R57, R3 ;  /* 0x000000391a037223 */ /* 0x000fca0000000003 */
[----:B------:R2:W-:Y:S01]  /*3250*/  @P1 STG.E desc[UR48][R10.64], R3 ;  /* 0x000000030a001986 */ /* 0x0005e2000c101930 */
[----:B------:R-:W-:Y:S05]  /*3260*/  @!P2 BRA `(.L_x_41) ;  /* 0x000000000004a947 */ /* 0x000fea0003800000 */
[----:B------:R0:W5:Y:S02]  /*3270*/  LDG.E.LTC128B R21, desc[UR48][R8.64+0x4] ;  /* 0x0000043008157981 */ /* 0x000164000c1e1920 */
.L_x_41:
[----:B------:R-:W-:Y:S05]  /*3280*/  BSYNC B1 ;  /* 0x0000000000017941 */ /* 0x000fea0003800000 */
.L_x_40:
[----:B-----5:R-:W-:Y:S01]  /*3290*/  FMUL R12, R21, R58 ;  /* 0x0000003a150c7220 */ /* 0x020fe20000400000 */
[----:B------:R-:W-:Y:S01]  /*32a0*/  ISETP.GT.AND P3, PT, R0, RZ, P0 ;  /* 0x000000ff0000720c */ /* 0x000fe20000764270 */
[----:B------:R-:W-:Y:S01]  /*32b0*/  BSSY B1, `(.L_x_42) ;  /* 0x0000006000017945 */ /* 0x000fe20003800000 */
[----:B------:R-:W-:Y:S01]  /*32c0*/  ISETP.GT.AND P1, PT, R18, 0x9, PT ;  /* 0x000000091200780c */ /* 0x000fe20003f24270 */
[----:B------:R-:W-:-:S05]  /*32d0*/  FFMA R27, R27, R57, R12 ;  /* 0x000000391b1b7223 */ /* 0x000fca000000000c */
[----:B------:R3:W-:Y:S05]  /*32e0*/  @P2 STG.E desc[UR48][R10.64+0x4], R27 ;  /* 0x0000041b0a002986 */ /* 0x0007ea000c101930 */
[----:B------:R-:W-:Y:S05]  /*32f0*/  @!P3 BRA `(.L_x_43) ;  /* 0x000000000004b947 */ /* 0x000fea0003800000 */
[----:B------:R4:W5:Y:S02]  /*3300*/  LDG.E.LTC128B R21, desc[UR48][R4.64+0x20] ;  /* 0x0000203004157981 */ /* 0x000964000c1e1920 */
.L_x_43:
[----:B------:R-:W-:Y:S05]  /*3310*/  BSYNC B1 ;  /* 0x0000000000017941 */ /* 0x000fea0003800000 */
.L_x_42:
[----:B--2--5:R-:W-:Y:S01]  /*3320*/  FMUL R3, R21, R58 ;  /* 0x0000003a15037220 */ /* 0x024fe20000400000 */
[----:B------:R-:W-:Y:S01]  /*3330*/  ISETP.GT.AND P2, PT, R0, RZ, P1 ;  /* 0x000000ff0000720c */ /* 0x000fe20000f44270 */
[----:B------:R-:W-:Y:S02]  /*3340*/  BSSY B1, `(.L_x_44) ;  /* 0x0000005000017945 */ /* 0x000fe40003800000 */
[----:B------:R-:W-:-:S05]  /*3350*/  FFMA R3, R28, R57, R3 ;  /* 0x000000391c037223 */ /* 0x000fca0000000003 */
[----:B------:R2:W-:Y:S05]  /*3360*/  @P3 STG.E desc[UR48][R6.64+0x20], R3 ;  /* 0x0000200306003986 */ /* 0x0005ea000c101930 */
[----:B------:R-:W-:Y:S05]  /*3370*/  @!P2 BRA `(.L_x_45) ;  /* 0x000000000004a947 */ /* 0x000fea0003800000 */
[----:B------:R0:W5:Y:S02]  /*3380*/  LDG.E.LTC128B R21, desc[UR48][R4.64+0x24] ;  /* 0x0000243004157981 */ /* 0x000164000c1e1920 */
.L_x_45:
[----:B------:R-:W-:Y:S05]  /*3390*/  BSYNC B1 ;  /* 0x0000000000017941 */ /* 0x000fea0003800000 */
.L_x_44:
[----:B-----5:R-:W-:Y:S01]  /*33a0*/  FMUL R12, R21, R58 ;  /* 0x0000003a150c7220 */ /* 0x020fe20000400000 */
[----:B------:R-:W-:Y:S01]  /*33b0*/  ISETP.GT.AND P0, PT, R0, 0x8, P0 ;  /* 0x000000080000780c */ /* 0x000fe20000704270 */
[----:B------:R-:W-:Y:S02]  /*33c0*/  BSSY B1, `(.L_x_46) ;  /* 0x0000005000017945 */ /* 0x000fe40003800000 */
[----:B------:R-:W-:-:S05]  /*33d0*/  FFMA R29, R29, R57, R12 ;  /* 0x000000391d1d7223 */ /* 0x000fca000000000c */
[----:B------:R0:W-:Y:S05]  /*33e0*/  @P2 STG.E desc[UR48][R6.64+0x24], R29 ;  /* 0x0000241d06002986 */ /* 0x0001ea000c101930 */
[----:B------:R-:W-:Y:S05]  /*33f0*/  @!P0 BRA `(.L_x_47) ;  /* 0x0000000000048947 */ /* 0x000fea0003800000 */
[----:B------:R0:W5:Y:S02]  /*3400*/  LDG.E.LTC128B R21, desc[UR48][R8.64+0x20] ;  /* 0x0000203008157981 */ /* 0x000164000c1e1920 */
.L_x_47:
[----:B------:R-:W-:Y:S05]  /*3410*/  BSYNC B1 ;  /* 0x0000000000017941 */ /* 0x000fea0003800000 */
.L_x_46:
[----:B--2--5:R-:W-:Y:S01]  /*3420*/  FMUL R3, R21, R58 ;  /* 0x0000003a15037220 */ /* 0x024fe20000400000 */
[----:B------:R-:W-:Y:S01]  /*3430*/  ISETP.GT.AND P2, PT, R0, 0x8, P1 ;  /* 0x000000080000780c */ /* 0x000fe20000f44270 */
[----:B------:R-:W-:Y:S01]  /*3440*/  BSSY B1, `(.L_x_48) ;  /* 0x0000006000017945 */ /* 0x000fe20003800000 */
[----:B------:R-:W-:Y:S01]  /*3450*/  ISETP.GT.AND P1, PT, R18, 0x10, PT ;  /* 0x000000101200780c */ /* 0x000fe20003f24270 */
[----:B------:R-:W-:-:S05]  /*3460*/  FFMA R3, R30, R57, R3 ;  /* 0x000000391e037223 */ /* 0x000fca0000000003 */
[----:B------:R2:W-:Y:S05]  /*3470*/  @P0 STG.E desc[UR48][R10.64+0x20], R3 ;  /* 0x000020030a000986 */ /* 0x0005ea000c101930 */
[----:B------:R-:W-:Y:S05]  /*3480*/  @!P2 BRA `(.L_x_49) ;  /* 0x000000000004a947 */ /* 0x000fea0003800000 */
[----:B------:R0:W5:Y:S02]  /*3490*/  LDG.E.LTC128B R21, desc[UR48][R8.64+0x24] ;  /* 0x0000243008157981 */ /* 0x000164000c1e1920 */
.L_x_49:
[----:B------:R-:W-:Y:S05]  /*34a0*/  BSYNC B1 ;  /* 0x0000000000017941 */ /* 0x000fea0003800000 */
.L_x_48:
        /* <DEDUP_REMOVED lines=8> */
.L_x_51:
[----:B------:R-:W-:Y:S05]  /*3530*/  BSYNC B1 ;  /* 0x0000000000017941 */ /* 0x000fea0003800000 */
.L_x_50:
[----:B--2--5:R-:W-:Y:S01]  /*3540*/  FMUL R3, R21, R58 ;  /* 0x0000003a15037220 */ /* 0x024fe20000400000 */
[----:B------:R-:W-:Y:S01]  /*3550*/  ISETP.GT.AND P4, PT, R0, RZ, P0 ;  /* 0x000000ff0000720c */ /* 0x000fe20000784270 */
[----:B------:R-:W-:Y:S02]  /*3560*/  BSSY B1, `(.L_x_52) ;  /* 0x0000005000017945 */ /* 0x000fe40003800000 */
[----:B------:R-:W-:-:S05]  /*3570*/  FFMA R3, R32, R57, R3 ;  /* 0x0000003920037223 */ /* 0x000fca0000000003 */
[----:B------:R2:W-:Y:S05]  /*3580*/  @P3 STG.E desc[UR48][R6.64+0x40], R3 ;  /* 0x0000400306003986 */ /* 0x0005ea000c101930 */
[----:B------:R-:W-:Y:S05]  /*3590*/  @!P4 BRA `(.L_x_53) ;  /* 0x000000000004c947 */ /* 0x000fea0003800000 */
[----:B------:R0:W5:Y:S02]  /*35a0*/  LDG.E.LTC128B R21, desc[UR48][R4.64+0x44] ;  /* 0x0000443004157981 */ /* 0x000164000c1e1920 */
.L_x_53:
[----:B------:R-:W-:Y:S05]  /*35b0*/  BSYNC B1 ;  /* 0x0000000000017941 */ /* 0x000fea0003800000 */
.L_x_52:
[----:B-----5:R-:W-:Y:S01]  /*35c0*/  FMUL R12, R21, R58 ;  /* 0x0000003a150c7220 */ /* 0x020fe20000400000 */
[----:B------:R-:W-:Y:S01]  /*35d0*/  ISETP.GT.AND P2, PT, R0, 0x8, P1 ;  /* 0x000000080000780c */ /* 0x000fe20000f44270 */
[----:B------:R-:W-:Y:S02]  /*35e0*/  BSSY B1, `(.L_x_54) ;  /* 0x0000005000017945 */ /* 0x000fe40003800000 */
[----:B------:R-:W-:-:S05]  /*35f0*/  FFMA R33, R33, R57, R12 ;  /* 0x0000003921217223 */ /* 0x000fca000000000c */
[----:B------:R0:W-:Y:S05]  /*3600*/  @P4 STG.E desc[UR48][R6.64+0x44], R33 ;  /* 0x0000442106004986 */ /* 0x0001ea000c101930 */
[----:B------:R-:W-:Y:S05]  /*3610*/  @!P2 BRA `(.L_x_55) ;  /* 0x000000000004a947 */ /* 0x000fea0003800000 */
[----:B------:R0:W5:Y:S02]  /*3620*/  LDG.E.LTC128B R21, desc[UR48][R8.64+0x40] ;  /* 0x0000403008157981 */ /* 0x000164000c1e1920 */
.L_x_55:
[----:B------:R-:W-:Y:S05]  /*3630*/  BSYNC B1 ;  /* 0x0000000000017941 */ /* 0x000fea0003800000 */
.L_x_54:
        /* <DEDUP_REMOVED lines=8> */
.L_x_57:
[----:B------:R-:W-:Y:S05]  /*36c0*/  BSYNC B1 ;  /* 0x0000000000017941 */ /* 0x000fea0003800000 */
.L_x_56:
        /* <DEDUP_REMOVED lines=8> */
.L_x_59:
[----:B------:R-:W-:Y:S05]  /*3750*/  BSYNC B1 ;  /* 0x0000000000017941 */ /* 0x000fea0003800000 */
.L_x_58:
[----:B--2--5:R-:W-:Y:S01]  /*3760*/  FMUL R3, R21, R58 ;  /* 0x0000003a15037220 */ /* 0x024fe20000400000 */
[----:B------:R-:W-:Y:S01]  /*3770*/  ISETP.GT.AND P3, PT, R0, RZ, P0 ;  /* 0x000000ff0000720c */ /* 0x000fe20000764270 */
[----:B------:R-:W-:Y:S02]  /*3780*/  BSSY B1, `(.L_x_60) ;  /* 0x0000005000017945 */ /* 0x000fe40003800000 */
[----:B------:R-:W-:-:S05]  /*3790*/  FFMA R3, R36, R57, R3 ;  /* 0x0000003924037223 */ /* 0x000fca0000000003 */
[----:B------:R2:W-:Y:S05]  /*37a0*/  @P2 STG.E desc[UR48][R6.64+0x60], R3 ;  /* 0x0000600306002986 */ /* 0x0005ea000c101930 */
[----:B------:R-:W-:Y:S05]  /*37b0*/  @!P3 BRA `(.L_x_61) ;  /* 0x000000000004b947 */ /* 0x000fea0003800000 */
[----:B------:R0:W5:Y:S02]  /*37c0*/  LDG.E.LTC128B R21, desc[UR48][R4.64+0x64] ;  /* 0x0000643004157981 */ /* 0x000164000c1e1920 */
.L_x_61:
[----:B------:R-:W-:Y:S05]  /*37d0*/  BSYNC B1 ;  /* 0x0000000000017941 */ /* 0x000fea0003800000 */
.L_x_60:
[----:B-----5:R-:W-:Y:S01]  /*37e0*/  FMUL R12, R21, R58 ;  /* 0x0000003a150c7220 */ /* 0x020fe20000400000 */
[----:B------:R-:W-:Y:S01]  /*37f0*/  ISETP.GT.AND P2, PT, R0, 0x8, P1 ;  /* 0x000000080000780c */ /* 0x000fe20000f44270 */
[----:B------:R-:W-:Y:S02]  /*3800*/  BSSY B1, `(.L_x_62) ;  /* 0x0000005000017945 */ /* 0x000fe40003800000 */
[----:B------:R-:W-:-:S05]  /*3810*/  FFMA R37, R37, R57, R12 ;  /* 0x0000003925257223 */ /* 0x000fca000000000c */
[----:B------:R0:W-:Y:S05]  /*3820*/  @P3 STG.E desc[UR48][R6.64+0x64], R37 ;  /* 0x0000642506003986 */ /* 0x0001ea000c101930 */
[----:B------:R-:W-:Y:S05]  /*3830*/  @!P2 BRA `(.L_x_63) ;  /* 0x000000000004a947 */ /* 0x000fea0003800000 */
[----:B------:R0:W5:Y:S02]  /*3840*/  LDG.E.LTC128B R21, desc[UR48][R8.64+0x60] ;  /* 0x0000603008157981 */ /* 0x000164000c1e1920 */
.L_x_63:
[----:B------:R-:W-:Y:S05]  /*3850*/  BSYNC B1 ;  /* 0x0000000000017941 */ /* 0x000fea0003800000 */
.L_x_62:
        /* <DEDUP_REMOVED lines=8> */
.L_x_65:
[----:B------:R-:W-:Y:S05]  /*38e0*/  BSYNC B1 ;  /* 0x0000000000017941 */ /* 0x000fea0003800000 */
.L_x_64:
        /* <DEDUP_REMOVED lines=8> */
.L_x_67:
[----:B------:R-:W-:Y:S05]  /*3970*/  BSYNC B1 ;  /* 0x0000000000017941 */ /* 0x000fea0003800000 */
.L_x_66:
[----:B--2--5:R-:W-:Y:S01]  /*3980*/  FMUL R3, R21, R58 ;  /* 0x0000003a15037220 */ /* 0x024fe20000400000 */
[----:B------:R-:W-:Y:S01]  /*3990*/  ISETP.GT.AND P3, PT, R0, RZ, P0 ;  /* 0x000000ff0000720c */ /* 0x000fe20000764270 */
[----:B------:R-:W-:Y:S02]  /*39a0*/  BSSY B1, `(.L_x_68) ;  /* 0x0000005000017945 */ /* 0x000fe40003800000 */
[----:B------:R-:W-:-:S05]  /*39b0*/  FFMA R3, R40, R57, R3 ;  /* 0x0000003928037223 */ /* 0x000fca0000000003 */
[----:B------:R2:W-:Y:S05]  /*39c0*/  @P2 STG.E desc[UR48][R6.64+0x80], R3 ;  /* 0x0000800306002986 */ /* 0x0005ea000c101930 */
[----:B------:R-:W-:Y:S05]  /*39d0*/  @!P3 BRA `(.L_x_69) ;  /* 0x000000000004b947 */ /* 0x000fea0003800000 */
[----:B------:R0:W5:Y:S02]  /*39e0*/  LDG.E.LTC128B R21, desc[UR48][R4.64+0x84] ;  /* 0x0000843004157981 */ /* 0x000164000c1e1920 */
.L_x_69:
[----:B------:R-:W-:Y:S05]  /*39f0*/  BSYNC B1 ;  /* 0x0000000000017941 */ /* 0x000fea0003800000 */
.L_x_68:
[----:B-----5:R-:W-:Y:S01]  /*3a00*/  FMUL R12, R21, R58 ;  /* 0x0000003a150c7220 */ /* 0x020fe20000400000 */
[----:B------:R-:W-:Y:S01]  /*3a10*/  ISETP.GT.AND P2, PT, R0, 0x8, P1 ;  /* 0x000000080000780c */ /* 0x000fe20000f44270 */
[----:B------:R-:W-:Y:S02]  /*3a20*/  BSSY B1, `(.L_x_70) ;  /* 0x0000005000017945 */ /* 0x000fe40003800000 */
[----:B------:R-:W-:-:S05]  /*3a30*/  FFMA R41, R41, R57, R12 ;  /* 0x0000003929297223 */ /* 0x000fca000000000c */
[----:B------:R0:W-:Y:S05]  /*3a40*/  @P3 STG.E desc[UR48][R6.64+0x84], R41 ;  /* 0x0000842906003986 */ /* 0x0001ea000c101930 */
[----:B------:R-:W-:Y:S05]  /*3a50*/  @!P2 BRA `(.L_x_71) ;  /* 0x000000000004a947 */ /* 0x000fea0003800000 */
[----:B------:R0:W5:Y:S02]  /*3a60*/  LDG.E.LTC128B R21, desc[UR48][R8.64+0x80] ;  /* 0x0000803008157981 */ /* 0x000164000c1e1920 */
.L_x_71:
[----:B------:R-:W-:Y:S05]  /*3a70*/  BSYNC B1 ;  /* 0x0000000000017941 */ /* 0x000fea0003800000 */
.L_x_70:
        /* <DEDUP_REMOVED lines=8> */
.L_x_73:
[----:B------:R-:W-:Y:S05]  /*3b00*/  BSYNC B1 ;  /* 0x0000000000017941 */ /* 0x000fea0003800000 */
.L_x_72:
        /* <DEDUP_REMOVED lines=8> */
.L_x_75:
[----:B------:R-:W-:Y:S05]  /*3b90*/  BSYNC B1 ;  /* 0x0000000000017941 */ /* 0x000fea0003800000 */
.L_x_74:
[----:B--2--5:R-:W-:Y:S01]  /*3ba0*/  FMUL R3, R21, R58 ;  /* 0x0000003a15037220 */ /* 0x024fe20000400000 */
[----:B------:R-:W-:Y:S01]  /*3bb0*/  ISETP.GT.AND P3, PT, R0, RZ, P0 ;  /* 0x000000ff0000720c */ /* 0x000fe20000764270 */
[----:B------:R-:W-:Y:S02]  /*3bc0*/  BSSY B1, `(.L_x_76) ;  /* 0x0000005000017945 */ /* 0x000fe40003800000 */
[----:B------:R-:W-:-:S05]  /*3bd0*/  FFMA R3, R44, R57, R3 ;  /* 0x000000392c037223 */ /* 0x000fca0000000003 */
[----:B------:R2:W-:Y:S05]  /*3be0*/  @P2 STG.E desc[UR48][R6.64+0xa0], R3 ;  /* 0x0000a00306002986 */ /* 0x0005ea000c101930 */
[----:B------:R-:W-:Y:S05]  /*3bf0*/  @!P3 BRA `(.L_x_77) ;  /* 0x000000000004b947 */ /* 0x000fea0003800000 */
[----:B------:R0:W5:Y:S02]  /*3c00*/  LDG.E.LTC128B R21, desc[UR48][R4.64+0xa4] ;  /* 0x0000a43004157981 */ /* 0x000164000c1e1920 */
.L_x_77:
[----:B------:R-:W-:Y:S05]  /*3c10*/  BSYNC B1 ;  /* 0x0000000000017941 */ /* 0x000fea0003800000 */
.L_x_76:
[----:B-----5:R-:W-:Y:S01]  /*3c20*/  FMUL R12, R21, R58 ;  /* 0x0000003a150c7220 */ /* 0x020fe20000400000 */
[----:B------:R-:W-:Y:S01]  /*3c30*/  ISETP.GT.AND P2, PT, R0, 0x8, P1 ;  /* 0x000000080000780c */ /* 0x000fe20000f44270 */
[----:B------:R-:W-:Y:S02]  /*3c40*/  BSSY B1, `(.L_x_78) ;  /* 0x0000005000017945 */ /* 0x000fe40003800000 */
[----:B------:R-:W-:-:S05]  /*3c50*/  FFMA R45, R45, R57, R12 ;  /* 0x000000392d2d7223 */ /* 0x000fca000000000c */
[----:B------:R0:W-:Y:S05]  /*3c60*/  @P3 STG.E desc[UR48][R6.64+0xa4], R45 ;  /* 0x0000a42d06003986 */ /* 0x0001ea000c101930 */
[----:B------:R-:W-:Y:S05]  /*3c70*/  @!P2 BRA `(.L_x_79) ;  /* 0x000000000004a947 */ /* 0x000fea0003800000 */
[----:B------:R0:W5:Y:S02]  /*3c80*/  LDG.E.LTC128B R21, desc[UR48][R8.64+0xa0] ;  /* 0x0000a03008157981 */ /* 0x000164000c1e1920 */
.L_x_79:
[----:B------:R-:W-:Y:S05]  /*3c90*/  BSYNC B1 ;  /* 0x0000000000017941 */ /* 0x000fea0003800000 */
.L_x_78:
        /* <DEDUP_REMOVED lines=8> */
.L_x_81:
[----:B------:R-:W-:Y:S05]  /*3d20*/  BSYNC B1 ;  /* 0x0000000000017941 */ /* 0x000fea0003800000 */
.L_x_80:
        /* <DEDUP_REMOVED lines=8> */
.L_x_83:
[----:B------:R-:W-:Y:S05]  /*3db0*/  BSYNC B1 ;  /* 0x0000000000017941 */ /* 0x000fea0003800000 */
.L_x_82:
[----:B--2--5:R-:W-:Y:S01]  /*3dc0*/  FMUL R3, R21, R58 ;  /* 0x0000003a15037220 */ /* 0x024fe20000400000 */
[----:B------:R-:W-:Y:S01]  /*3dd0*/  ISETP.GT.AND P3, PT, R0, RZ, P0 ;  /* 0x000000ff0000720c */ /* 0x000fe20000764270 */
[----:B------:R-:W-:Y:S02]  /*3de0*/  BSSY B1, `(.L_x_84) ;  /* 0x0000005000017945 */ /* 0x000fe40003800000 */
[----:B------:R-:W-:-:S05]  /*3df0*/  FFMA R3, R48, R57, R3 ;  /* 0x0000003930037223 */ /* 0x000fca0000000003 */
[----:B------:R2:W-:Y:S05]  /*3e00*/  @P2 STG.E desc[UR48][R6.64+0xc0], R3 ;  /* 0x0000c00306002986 */ /* 0x0005ea000c101930 */
[----:B------:R-:W-:Y:S05]  /*3e10*/  @!P3 BRA `(.L_x_85) ;  /* 0x000000000004b947 */ /* 0x000fea0003800000 */
[----:B------:R0:W5:Y:S02]  /*3e20*/  LDG.E.LTC128B R21, desc[UR48][R4.64+0xc4] ;  /* 0x0000c43004157981 */ /* 0x000164000c1e1920 */
.L_x_85:
[----:B------:R-:W-:Y:S05]  /*3e30*/  BSYNC B1 ;  /* 0x0000000000017941 */ /* 0x000fea0003800000 */
.L_x_84:
[----:B-----5:R-:W-:Y:S01]  /*3e40*/  FMUL R12, R21, R58 ;  /* 0x0000003a150c7220 */ /* 0x020fe20000400000 */
[----:B------:R-:W-:Y:S01]  /*3e50*/  ISETP.GT.AND P2, PT, R0, 0x8, P1 ;  /* 0x000000080000780c */ /* 0x000fe20000f44270 */
[----:B------:R-:W-:Y:S02]  /*3e60*/  BSSY B1, `(.L_x_86) ;  /* 0x0000005000017945 */ /* 0x000fe40003800000 */
[----:B------:R-:W-:-:S05]  /*3e70*/  FFMA R49, R49, R57, R12 ;  /* 0x0000003931317223 */ /* 0x000fca000000000c */
[----:B------:R0:W-:Y:S05]  /*3e80*/  @P3 STG.E desc[UR48][R6.64+0xc4], R49 ;  /* 0x0000c43106003986 */ /* 0x0001ea000c101930 */
[----:B------:R-:W-:Y:S05]  /*3e90*/  @!P2 BRA `(.L_x_87) ;  /* 0x000000000004a947 */ /* 0x000fea0003800000 */
[----:B------:R0:W5:Y:S02]  /*3ea0*/  LDG.E.LTC128B R21, desc[UR48][R8.64+0xc0] ;  /* 0x0000c03008157981 */ /* 0x000164000c1e1920 */
.L_x_87:
[----:B------:R-:W-:Y:S05]  /*3eb0*/  BSYNC B1 ;  /* 0x0000000000017941 */ /* 0x000fea0003800000 */
.L_x_86:
        /* <DEDUP_REMOVED lines=8> */
.L_x_89:
[----:B------:R-:W-:Y:S05]  /*3f40*/  BSYNC B1 ;  /* 0x0000000000017941 */ /* 0x000fea0003800000 */
.L_x_88:
        /* <DEDUP_REMOVED lines=8> */
.L_x_91:
[----:B------:R-:W-:Y:S05]  /*3fd0*/  BSYNC B1 ;  /* 0x0000000000017941 */ /* 0x000fea0003800000 */
.L_x_90:
[----:B--2--5:R-:W-:Y:S01]  /*3fe0*/  FMUL R3, R21, R58 ;  /* 0x0000003a15037220 */ /* 0x024fe20000400000 */
[----:B------:R-:W-:Y:S01]  /*3ff0*/  ISETP.GT.AND P3, PT, R0, RZ, P0 ;  /* 0x000000ff0000720c */ /* 0x000fe20000764270 */
[----:B------:R-:W-:Y:S02]  /*4000*/  BSSY B1, `(.L_x_92) ;  /* 0x0000005000017945 */ /* 0x000fe40003800000 */
[----:B------:R-:W-:-:S05]  /*4010*/  FFMA R3, R52, R57, R3 ;  /* 0x0000003934037223 */ /* 0x000fca0000000003 */
[----:B------:R2:W-:Y:S05]  /*4020*/  @P2 STG.E desc[UR48][R6.64+0xe0], R3 ;  /* 0x0000e00306002986 */ /* 0x0005ea000c101930 */
[----:B------:R-:W-:Y:S05]  /*4030*/  @!P3 BRA `(.L_x_93) ;  /* 0x000000000004b947 */ /* 0x000fea0003800000 */
[----:B------:R0:W5:Y:S02]  /*4040*/  LDG.E.LTC128B R21, desc[UR48][R4.64+0xe4] ;  /* 0x0000e43004157981 */ /* 0x000164000c1e1920 */
.L_x_93:
[----:B------:R-:W-:Y:S05]  /*4050*/  BSYNC B1 ;  /* 0x0000000000017941 */ /* 0x000fea0003800000 */
.L_x_92:
[----:B01--45:R-:W-:Y:S01]  /*4060*/  FMUL R4, R21, R58 ;  /* 0x0000003a15047220 */ /* 0x033fe20000400000 */
[----:B------:R-:W-:Y:S01]  /*4070*/  ISETP.GT.AND P1, PT, R0, 0x8, P1 ;  /* 0x000000080000780c */ /* 0x000fe20000f24270 */
[----:B------:R-:W-:Y:S02]  /*4080*/  BSSY B1, `(.L_x_94) ;  /* 0x0000005000017945 */ /* 0x000fe40003800000 */
[----:B------:R-:W-:-:S05]  /*4090*/  FFMA R53, R53, R57, R4 ;  /* 0x0000003935357223 */ /* 0x000fca0000000004 */
[----:B------:R0:W-:Y:S05]  /*40a0*/  @P3 STG.E desc[UR48][R6.64+0xe4], R53 ;  /* 0x0000e43506003986 */ /* 0x0001ea000c101930 */
[----:B------:R-:W-:Y:S05]  /*40b0*/  @!P1 BRA `(.L_x_95) ;  /* 0x0000000000049947 */ /* 0x000fea0003800000 */
[----:B------:R1:W5:Y:S02]  /*40c0*/  LDG.E.LTC128B R21, desc[UR48][R8.64+0xe0] ;  /* 0x0000e03008157981 */ /* 0x000364000c1e1920 */
.L_x_95:
[----:B------:R-:W-:Y:S05]  /*40d0*/  BSYNC B1 ;  /* 0x0000000000017941 */ /* 0x000fea0003800000 */
.L_x_94:
[----:B--2--5:R-:W-:Y:S01]  /*40e0*/  FMUL R3, R21, R58 ;  /* 0x0000003a15037220 */ /* 0x024fe20000400000 */
[----:B------:R-:W-:Y:S01]  /*40f0*/  @P1 IMAD.MOV.U32 R4, RZ, RZ, R10 ;  /* 0x000000ffff041224 */ /* 0x000fe200078e000a */
[----:B------:R-:W-:Y:S01]  /*4100*/  ISETP.GT.AND P0, PT, R0, 0x8, P0 ;  /* 0x000000080000780c */ /* 0x000fe20000704270 */
[----:B------:R-:W-:Y:S02]  /*4110*/  @P1 IMAD.MOV.U32 R5, RZ, RZ, R11 ;  /* 0x000000ffff051224 */ /* 0x000fe400078e000b */
[----:B------:R-:W-:Y:S01]  /*4120*/  FFMA R3, R54, R57, R3 ;  /* 0x0000003936037223 */ /* 0x000fe20000000003 */
[----:B------:R-:W-:Y:S04]  /*4130*/  BSSY B1, `(.L_x_96) ;  /* 0x0000004000017945 */ /* 0x000fe80003800000 */
[----:B------:R2:W-:Y:S05]  /*4140*/  @P1 STG.E desc[UR48][R4.64+0xe0], R3 ;  /* 0x0000e00304001986 */ /* 0x0005ea000c101930 */
[----:B------:R-:W-:Y:S05]  /*4150*/  @!P0 BRA `(.L_x_97) ;  /* 0x0000000000048947 */ /* 0x000fea0003800000 */
[----:B------:R4:W5:Y:S02]  /*4160*/  LDG.E.LTC128B R21, desc[UR48][R8.64+0xe4] ;  /* 0x0000e43008157981 */ /* 0x000964000c1e1920 */
.L_x_97:
[----:B------:R-:W-:Y:S05]  /*4170*/  BSYNC B1 ;  /* 0x0000000000017941 */ /* 0x000fea0003800000 */
.L_x_96:
[----:B-----5:R-:W-:-:S04]  /*4180*/  FMUL R0, R21, R58 ;  /* 0x0000003a15007220 */ /* 0x020fc80000400000 */
[----:B------:R-:W-:Y:S01]  /*4190*/  FFMA R55, R55, R57, R0 ;  /* 0x0000003937377223 */ /* 0x000fe20000000000 */
[----:B------:R-:W-:Y:S06]  /*41a0*/  @!P0 BRA `(.L_x_98) ;  /* 0x0000000400e08947 */ /* 0x000fec0003800000 */
[----:B------:R0:W-:Y:S01]  /*41b0*/  STG.E desc[UR48][R10.64+0xe4], R55 ;  /* 0x0000e4370a007986 */ /* 0x0001e2000c101930 */
[----:B------:R-:W-:Y:S05]  /*41c0*/  BRA `(.L_x_98) ;  /* 0x0000000400d87947 */ /* 0x000fea0003800000 */
.L_x_37:
[----:B------:R-:W-:Y:S01]  /*41d0*/  ULDC.64 UR4, c[0x0][0x5c0] ;  /* 0x0001700000047ab9 */ /* 0x000fe20000000a00 */
[----:B------:R-:W-:Y:S01]  /*41e0*/  ISETP.GT.AND P0, PT, R18, 0x1, PT ;  /* 0x000000011200780c */ /* 0x000fe20003f04270 */
[-C--:B------:R-:W-:Y:S01]  /*41f0*/  FMUL R3, R24, R57.reuse ;  /* 0x0000003918037220 */ /* 0x080fe20000400000 */
[----:B------:R-:W-:Y:S01]  /*4200*/  LEA R4, P2, R74, UR4, 0x2 ;  /* 0x000000044a047c11 */ /* 0x000fe2000f8410ff */
[-C--:B------:R-:W-:Y:S01]  /*4210*/  FMUL R25, R25, R57.reuse ;  /* 0x0000003919197220 */ /* 0x080fe20000400000 */
[----:B------:R-:W-:Y:S01]  /*4220*/  ISETP.GT.AND P4, PT, R0, RZ, P0 ;  /* 0x000000ff0000720c */ /* 0x000fe20000784270 */
[-C--:B------:R-:W-:Y:S01]  /*4230*/  FMUL R9, R26, R57.reuse ;  /* 0x000000391a097220 */ /* 0x080fe20000400000 */
[----:B------:R-:W-:Y:S01]  /*4240*/  LEA.HI.X R5, R74, UR5, R7, 0x2, P2 ;  /* 0x000000054a057c11 */ /* 0x000fe200090f1407 */
[-C--:B------:R-:W-:Y:S01]  /*4250*/  FMUL R27, R27, R57.reuse ;  /* 0x000000391b1b7220 */ /* 0x080fe20000400000 */
[----:B------:R-:W-:Y:S01]  /*4260*/  ISETP.GT.AND P2, PT, R0, 0x8, P1 ;  /* 0x000000080000780c */ /* 0x000fe20000f44270 */
[-C--:B------:R-:W-:Y:S01]  /*4270*/  FMUL R29, R29, R57.reuse ;  /* 0x000000391d1d7220 */ /* 0x080fe20000400000 */
[C---:B------:R-:W-:Y:S01]  /*4280*/  SHF.L.U64.HI R7, R59.reuse, 0x2, R64 ;  /* 0x000000023b077819 */ /* 0x040fe20000010240 */
[----:B------:R0:W-:Y:S01]  /*4290*/  @P3 STG.E desc[UR48][R4.64], R3 ;  /* 0x0000000304003986 */ /* 0x0001e2000c101930 */
[----:B------:R-:W-:Y:S01]  /*42a0*/  LEA R6, P3, R59, R4, 0x2 ;  /* 0x000000043b067211 */ /* 0x000fe200078610ff */
[-C--:B------:R-:W-:Y:S01]  /*42b0*/  FMUL R31, R31, R57.reuse ;  /* 0x000000391f1f7220 */ /* 0x080fe20000400000 */
[----:B------:R-:W-:Y:S01]  /*42c0*/  ISETP.GT.AND P1, PT, R18, 0x8, PT ;  /* 0x000000081200780c */ /* 0x000fe20003f24270 */
[-C--:B------:R-:W-:Y:S01]  /*42d0*/  FMUL R33, R33, R57.reuse ;  /* 0x0000003921217220 */ /* 0x080fe20000400000 */
[----:B------:R-:W-:Y:S01]  /*42e0*/  ISETP.GT.AND P0, PT, R0, 0x8, P0 ;  /* 0x000000080000780c */ /* 0x000fe20000704270 */
[----:B------:R-:W-:Y:S01]  /*42f0*/  IMAD.X R7, R7, 0x1, R5, P3 ;  /* 0x0000000107077824 */ /* 0x000fe200018e0605 */
[----:B------:R-:W-:Y:S01]  /*4300*/  ISETP.GT.AND P3, PT, R18, 0x9, PT ;  /* 0x000000091200780c */ /* 0x000fe20003f64270 */
[----:B------:R-:W-:Y:S01]  /*4310*/  @P4 STG.E desc[UR48][R4.64+0x4], R25 ;  /* 0x0000041904004986 */ /* 0x000fe2000c101930 */
[C---:B------:R-:W-:Y:S01]  /*4320*/  ISETP.GT.AND P4, PT, R0.reuse, RZ, P1 ;  /* 0x000000ff0000720c */ /* 0x040fe20000f84270 */
[-C--:B------:R-:W-:Y:S01]  /*4330*/  FMUL R35, R35, R57.reuse ;  /* 0x0000003923237220 */ /* 0x080fe20000400000 */
[C---:B------:R-:W-:Y:S01]  /*4340*/  ISETP.GT.AND P1, PT, R0.reuse, 0x8, P1 ;  /* 0x000000080000780c */ /* 0x040fe20000f24270 */
[----:B------:R1:W-:Y:S01]  /*4350*/  @P2 STG.E desc[UR48][R6.64], R9 ;  /* 0x0000000906002986 */ /* 0x0003e2000c101930 */
[----:B------:R-:W-:Y:S01]  /*4360*/  ISETP.GT.AND P2, PT, R0, RZ, P3 ;  /* 0x000000ff0000720c */ /* 0x000fe20001f44270 */
[-C--:B0-----:R-:W-:Y:S01]  /*4370*/  FMUL R3, R28, R57.reuse ;  /* 0x000000391c037220 */ /* 0x081fe20000400000 */
[----:B------:R-:W-:Y:S01]  /*4380*/  ISETP.GT.AND P3, PT, R0, 0x8, P3 ;  /* 0x000000080000780c */ /* 0x000fe20001f64270 */
[-C--:B------:R-:W-:Y:S01]  /*4390*/  FMUL R37, R37, R57.reuse ;  /* 0x0000003925257220 */ /* 0x080fe20000400000 */
[-C--:B------:R-:W-:Y:S01]  /*43a0*/  FMUL R39, R39, R57.reuse ;  /* 0x0000003927277220 */ /* 0x080fe20000400000 */
[----:B------:R-:W-:Y:S01]  /*43b0*/  @P0 STG.E desc[UR48][R6.64+0x4], R27 ;  /* 0x0000041b06000986 */ /* 0x000fe2000c101930 */
[----:B------:R-:W-:Y:S01]  /*43c0*/  ISETP.GT.AND P0, PT, R18, 0x10, PT ;  /* 0x000000101200780c */ /* 0x000fe20003f04270 */
[-C--:B------:R-:W-:Y:S01]  /*43d0*/  FMUL R41, R41, R57.reuse ;  /* 0x0000003929297220 */ /* 0x080fe20000400000 */
[-C--:B------:R-:W-:Y:S01]  /*43e0*/  FMUL R43, R43, R57.reuse ;  /* 0x000000392b2b7220 */ /* 0x080fe20000400000 */
[----:B------:R0:W-:Y:S01]  /*43f0*/  @P4 STG.E desc[UR48][R4.64+0x20], R3 ;  /* 0x0000200304004986 */ /* 0x0001e2000c101930 */
[----:B------:R-:W-:Y:S01]  /*4400*/  ISETP.GT.AND P4, PT, R0, RZ, P0 ;  /* 0x000000ff0000720c */ /* 0x000fe20000784270 */
[-C--:B-1----:R-:W-:Y:S01]  /*4410*/  FMUL R9, R30, R57.reuse ;  /* 0x000000391e097220 */ /* 0x082fe20000400000 */
[----:B------:R-:W-:Y:S01]  /*4420*/  ISETP.GT.AND P0, PT, R0, 0x8, P0 ;  /* 0x000000080000780c */ /* 0x000fe20000704270 */
[----:B------:R-:W-:Y:S01]  /*4430*/  @P2 STG.E desc[UR48][R4.64+0x24], R29 ;  /* 0x0000241d04002986 */ /* 0x000fe2000c101930 */
[----:B------:R-:W-:Y:S01]  /*4440*/  ISETP.GT.AND P2, PT, R18, 0x11, PT ;  /* 0x000000111200780c */ /* 0x000fe20003f44270 */
[-C--:B------:R-:W-:Y:S01]  /*4450*/  FMUL R45, R45, R57.reuse ;  /* 0x000000392d2d7220 */ /* 0x080fe20000400000 */
[-C--:B------:R-:W-:Y:S01]  /*4460*/  FMUL R47, R47, R57.reuse ;  /* 0x000000392f2f7220 */ /* 0x080fe20000400000 */
[----:B------:R1:W-:Y:S01]  /*4470*/  @P1 STG.E desc[UR48][R6.64+0x20], R9 ;  /* 0x0000200906001986 */ /* 0x0003e2000c101930 */
[C---:B------:R-:W-:Y:S01]  /*4480*/  ISETP.GT.AND P1, PT, R0.reuse, RZ, P2 ;  /* 0x000000ff0000720c */ /* 0x040fe20001724270 */
[-C--:B------:R-:W-:Y:S01]  /*4490*/  FMUL R49, R49, R57.reuse ;  /* 0x0000003931317220 */ /* 0x080fe20000400000 */
[----:B------:R-:W-:Y:S01]  /*44a0*/  ISETP.GT.AND P2, PT, R0, 0x8, P2 ;  /* 0x000000080000780c */ /* 0x000fe20001744270 */
[-C--:B0-----:R-:W-:Y:S01]  /*44b0*/  FMUL R3, R32, R57.reuse ;  /* 0x0000003920037220 */ /* 0x081fe20000400000 */
[----:B------:R-:W-:Y:S01]  /*44c0*/  @P3 STG.E desc[UR48][R6.64+0x24], R31 ;  /* 0x0000241f06003986 */ /* 0x000fe2000c101930 */
[----:B------:R-:W-:Y:S01]  /*44d0*/  ISETP.GT.AND P3, PT, R18, 0x18, PT ;  /* 0x000000181200780c */ /* 0x000fe20003f64270 */
[-C--:B------:R-:W-:Y:S01]  /*44e0*/  FMUL R51, R51, R57.reuse ;  /* 0x0000003933337220 */ /* 0x080fe20000400000 */
[-C--:B------:R-:W-:Y:S01]  /*44f0*/  FMUL R53, R53, R57.reuse ;  /* 0x0000003935357220 */ /* 0x080fe20000400000 */
[----:B------:R0:W-:Y:S01]  /*4500*/  @P4 STG.E desc[UR48][R4.64+0x40], R3 ;  /* 0x0000400304004986 */ /* 0x0001e2000c101930 */
[----:B------:R-:W-:Y:S01]  /*4510*/  ISETP.GT.AND P4, PT, R0, RZ, P3 ;  /* 0x000000ff0000720c */ /* 0x000fe20001f84270 */
[-C--:B------:R-:W-:Y:S01]  /*4520*/  FMUL R11, R54, R57.reuse ;  /* 0x00000039360b7220 */ /* 0x080fe20000400000 */
[-C--:B-1----:R-:W-:Y:S01]  /*4530*/  FMUL R9, R34, R57.reuse ;  /* 0x0000003922097220 */ /* 0x082fe20000400000 */
[----:B------:R-:W-:Y:S01]  /*4540*/  ISETP.GT.AND P3, PT, R0, 0x8, P3 ;  /* 0x000000080000780c */ /* 0x000fe20001f64270 */
[----:B------:R-:W-:Y:S01]  /*4550*/  @P1 STG.E desc[UR48][R4.64+0x44], R33 ;  /* 0x0000442104001986 */ /* 0x000fe2000c101930 */
[----:B------:R-:W-:Y:S01]  /*4560*/  ISETP.GT.AND P1, PT, R18, 0x19, PT ;  /* 0x000000191200780c */ /* 0x000fe20003f24270 */
[----:B------:R-:W-:-:S02]  /*4570*/  FMUL R55, R55, R57 ;  /* 0x0000003937377220 */ /* 0x000fc40000400000 */
[----:B------:R1:W-:Y:S01]  /*4580*/  @P0 STG.E desc[UR48][R6.64+0x40], R9 ;  /* 0x0000400906000986 */ /* 0x0003e2000c101930 */
[----:B------:R-:W-:Y:S01]  /*4590*/  ISETP.GT.AND P0, PT, R0, RZ, P1 ;  /* 0x000000ff0000720c */ /* 0x000fe20000f04270 */
[-C--:B0-----:R-:W-:Y:S02]  /*45a0*/  FMUL R3, R36, R57.reuse ;  /* 0x0000003924037220 */ /* 0x081fe40000400000 */
[----:B------:R-:W-:Y:S01]  /*45b0*/  @P2 STG.E desc[UR48][R6.64+0x44], R35 ;  /* 0x0000442306002986 */ /* 0x000fe2000c101930 */
[----:B------:R-:W-:Y:S02]  /*45c0*/  ISETP.GT.AND P2, PT, R18, 0x20, PT ;  /* 0x000000201200780c */ /* 0x000fe40003f44270 */
[C---:B------:R-:W-:Y:S01]  /*45d0*/  ISETP.GT.AND P1, PT, R0.reuse, 0x8, P1 ;  /* 0x000000080000780c */ /* 0x040fe20000f24270 */
[----:B------:R0:W-:Y:S01]  /*45e0*/  @P4 STG.E desc[UR48][R4.64+0x60], R3 ;  /* 0x0000600304004986 */ /* 0x0001e2000c101930 */
[C---:B------:R-:W-:Y:S02]  /*45f0*/  ISETP.GT.AND P4, PT, R0.reuse, RZ, P2 ;  /* 0x000000ff0000720c */ /* 0x040fe40001784270 */
[----:B------:R-:W-:Y:S01]  /*4600*/  ISETP.GT.AND P2, PT, R0, 0x8, P2 ;  /* 0x000000080000780c */ /* 0x000fe20001744270 */
[----:B-1----:R-:W-:-:S02]  /*4610*/  FMUL R9, R38, R57 ;  /* 0x0000003926097220 */ /* 0x002fc40000400000 */
[----:B------:R-:W-:Y:S01]  /*4620*/  @P0 STG.E desc[UR48][R4.64+0x64], R37 ;  /* 0x0000642504000986 */ /* 0x000fe2000c101930 */
[----:B------:R-:W-:-:S03]  /*4630*/  ISETP.GT.AND P0, PT, R18, 0x21, PT ;  /* 0x000000211200780c */ /* 0x000fc60003f04270 */
[----:B------:R1:W-:Y:S01]  /*4640*/  @P3 STG.E desc[UR48][R6.64+0x60], R9 ;  /* 0x0000600906003986 */ /* 0x0003e2000c101930 */
[----:B------:R-:W-:Y:S01]  /*4650*/  ISETP.GT.AND P3, PT, R0, RZ, P0 ;  /* 0x000000ff0000720c */ /* 0x000fe20000764270 */
[----:B0-----:R-:W-:Y:S01]  /*4660*/  FMUL R3, R40, R57 ;  /* 0x0000003928037220 */ /* 0x001fe20000400000 */
[----:B------:R-:W-:Y:S01]  /*4670*/  ISETP.GT.AND P0, PT, R0, 0x8, P0 ;  /* 0x000000080000780c */ /* 0x000fe20000704270 */
[----:B------:R-:W-:Y:S01]  /*4680*/  @P1 STG.E desc[UR48][R6.64+0x64], R39 ;  /* 0x0000642706001986 */ /* 0x000fe2000c101930 */
[----:B------:R-:W-:-:S03]  /*4690*/  ISETP.GT.AND P1, PT, R18, 0x28, PT ;  /* 0x000000281200780c */ /* 0x000fc60003f24270 */
[----:B------:R0:W-:Y:S01]  /*46a0*/  @P4 STG.E desc[UR48][R4.64+0x80], R3 ;  /* 0x0000800304004986 */ /* 0x0001e2000c101930 */
[C---:B------:R-:W-:Y:S02]  /*46b0*/  ISETP.GT.AND P4, PT, R0.reuse, RZ, P1 ;  /* 0x000000ff0000720c */ /* 0x040fe40000f84270 */
[----:B------:R-:W-:Y:S01]  /*46c0*/  ISETP.GT.AND P1, PT, R0, 0x8, P1 ;  /* 0x000000080000780c */ /* 0x000fe20000f24270 */
[----:B-1----:R-:W-:Y:S02]  /*46d0*/  FMUL R9, R42, R57 ;  /* 0x000000392a097220 */ /* 0x002fe40000400000 */
        /* <DEDUP_REMOVED lines=21> */
[----:B------:R-:W-:Y:S01]  /*4830*/  ISETP.GT.AND P4, PT, R18, 0x38, PT ;  /* 0x000000381200780c */ /* 0x000fe20003f84270 */
[----:B-1----:R-:W-:-:S04]  /*4840*/  FMUL R9, R50, R57 ;  /* 0x0000003932097220 */ /* 0x002fc80000400000 */
[----:B------:R-:W-:Y:S01]  /*4850*/  @P1 STG.E desc[UR48][R4.64+0xc4], R49 ;  /* 0x0000c43104001986 */ /* 0x000fe2000c101930 */
[C---:B------:R-:W-:Y:S02]  /*4860*/  ISETP.GT.AND P1, PT, R0.reuse, RZ, P4 ;  /* 0x000000ff0000720c */ /* 0x040fe40002724270 */
[C---:B------:R-:W-:Y:S01]  /*4870*/  ISETP.GT.AND P4, PT, R0.reuse, 0x8, P4 ;  /* 0x000000080000780c */ /* 0x040fe20002784270 */
[----:B------:R-:W-:Y:S01]  /*4880*/  @P0 STG.E desc[UR48][R6.64+0xc0], R9 ;  /* 0x0000c00906000986 */ /* 0x000fe2000c101930 */
[----:B------:R-:W-:Y:S01]  /*4890*/  ISETP.GT.AND P0, PT, R0, RZ, P3 ;  /* 0x000000ff0000720c */ /* 0x000fe20001f04270 */
[----:B0-----:R-:W-:Y:S01]  /*48a0*/  FMUL R3, R52, R57 ;  /* 0x0000003934037220 */ /* 0x001fe20000400000 */
[----:B------:R-:W-:Y:S01]  /*48b0*/  ISETP.GT.AND P3, PT, R0, 0x8, P3 ;  /* 0x000000080000780c */ /* 0x000fe20001f64270 */
[----:B------:R-:W-:Y:S06]  /*48c0*/  @P2 STG.E desc[UR48][R6.64+0xc4], R51 ;  /* 0x0000c43306002986 */ /* 0x000fec000c101930 */
[----:B------:R-:W-:Y:S04]  /*48d0*/  @P1 STG.E desc[UR48][R4.64+0xe0], R3 ;  /* 0x0000e00304001986 */ /* 0x000fe8000c101930 */
[----:B------:R0:W-:Y:S02]  /*48e0*/  @P0 STG.E desc[UR48][R4.64+0xe4], R53 ;  /* 0x0000e43504000986 */ /* 0x0001e4000c101930 */
[----:B0-----:R-:W-:-:S02]  /*48f0*/  @P4 IMAD.MOV.U32 R4, RZ, RZ, R6 ;  /* 0x000000ffff044224 */ /* 0x001fc400078e0006 */
[----:B------:R-:W-:-:S05]  /*4900*/  @P4 IMAD.MOV.U32 R5, RZ, RZ, R7 ;  /* 0x000000ffff054224 */ /* 0x000fca00078e0007 */
[----:B------:R0:W-:Y:S04]  /*4910*/  @P4 STG.E desc[UR48][R4.64+0xe0], R11 ;  /* 0x0000e00b04004986 */ /* 0x0001e8000c101930 */
[----:B------:R0:W-:Y:S02]  /*4920*/  @P3 STG.E desc[UR48][R6.64+0xe4], R55 ;  /* 0x0000e43706003986 */ /* 0x0001e4000c101930 */
.L_x_98:
[----:B------:R-:W-:Y:S05]  /*4930*/  BSYNC B0 ;  /* 0x0000000000007941 */ /* 0x000fea0003800000 */
.L_x_36:
[----:B0-2---:R-:W2:Y:S01]  /*4940*/  LDL.64 R4, [R1] ;  /* 0x0000000001047983 */ /* 0x005ea20000100a00 */
[----:B------:R-:W-:Y:S01]  /*4950*/  ULDC.64 UR4, c[0x0][0x650] ;  /* 0x0001940000047ab9 */ /* 0x000fe20000000a00 */
[----:B------:R-:W-:Y:S02]  /*4960*/  IMAD.U32 R0, RZ, RZ, UR45 ;  /* 0x0000002dff007e24 */ /* 0x000fe4000f8e00ff */
[----:B------:R-:W-:Y:S02]  /*4970*/  IMAD.MOV.U32 R22, RZ, RZ, -0x1 ;  /* 0xffffffffff167424 */ /* 0x000fe400078e00ff */
[----:B------:R0:W-:Y:S01]  /*4980*/  SYNCS.ARRIVE.TRANS64.A1T0 RZ, [R0+UR41], RZ ;  /* 0x000000ff00ff79a7 */ /* 0x0001e20008100029 */
[----:B------:R-:W-:Y:S02]  /*4990*/  IMAD.MOV.U32 R18, RZ, RZ, -0x1 ;  /* 0xffffffffff127424 */ /* 0x000fe400078e00ff */
[----:B------:R-:W-:Y:S01]  /*49a0*/  IMAD.MOV.U32 R19, RZ, RZ, -0x1 ;  /* 0xffffffffff137424 */ /* 0x000fe200078e00ff */
[----:B0-----:R-:W-:-:S02]  /*49b0*/  PRMT R0, RZ, 0x7610, R0 ;  /* 0x00007610ff007816 */ /* 0x001fc40000000000 */
[----:B--2---:R-:W-:-:S05]  /*49c0*/  LEA R16, P0, R4, R16, 0x1 ;  /* 0x0000001004107211 */ /* 0x004fca00078008ff */
[----:B------:R-:W-:Y:S01]  /*49d0*/  IMAD.X R17, R66, 0x1, R17, P0 ;  /* 0x0000000142117824 */ /* 0x000fe200000e0611 */
[----:B------:R-:W-:-:S04]  /*49e0*/  ISETP.GE.U32.AND P0, PT, R16, UR4, PT ;  /* 0x0000000410007c0c */ /* 0x000fc8000bf06070 */
[----:B------:R-:W-:-:S13]  /*49f0*/  ISETP.GE.U32.AND.EX P0, PT, R17, UR5, PT, P0 ;  /* 0x0000000511007c0c */ /* 0x000fda000bf06100 */
[----:B------:R-:W-:Y:S05]  /*4a00*/  @P0 BRA `(.L_x_99) ;  /* 0x00000004004c0947 */ /* 0x000fea0003800000 */
[----:B---3--:R-:W0:Y:S01]  /*4a10*/  LDC.64 R10, c[0x0][0x628] ;  /* 0x00018a00ff0a7b82 */ /* 0x008e220000000a00 */
[----:B------:R-:W2:Y:S01]  /*4a20*/  S2R R12, SR_CTAID.X ;  /* 0x00000000000c7919 */ /* 0x000ea20000002500 */
[----:B-1--4-:R-:W-:Y:S02]  /*4a30*/  IMAD.MOV.U32 R8, RZ, RZ, R16 ;  /* 0x000000ffff087224 */ /* 0x012fe400078e0010 */
[----:B------:R-:W-:Y:S01]  /*4a40*/  IMAD.MOV.U32 R9, RZ, RZ, R17 ;  /* 0x000000ffff097224 */ /* 0x000fe200078e0011 */
[----:B------:R-:W1:Y:S03]  /*4a50*/  S2R R18, SR_CTAID.Y ;  /* 0x0000000000127919 */ /* 0x000e660000002600 */
[----:B------:R-:W3:Y:S08]  /*4a60*/  LDC R0, c[0x0][0x630] ;  /* 0x00018c00ff007b82 */ /* 0x000ef00000000800 */
[----:B------:R-:W4:Y:S01]  /*4a70*/  LDC.64 R14, c[0x0][0x620] ;  /* 0x00018800ff0e7b82 */ /* 0x000f220000000a00 */
[----:B0-----:R-:W-:-:S04]  /*4a80*/  ISETP.NE.U32.AND P0, PT, R10, RZ, PT ;  /* 0x000000ff0a00720c */ /* 0x001fc80003f05070 */
[----:B------:R-:W-:-:S13]  /*4a90*/  ISETP.NE.AND.EX P0, PT, R11, RZ, PT, P0 ;  /* 0x000000ff0b00720c */ /* 0x000fda0003f05300 */
[----:B-1234-:R-:W-:Y:S05]  /*4aa0*/  @!P0 BRA `(.L_x_100) ;  /* 0x0000000000288947 */ /* 0x01efea0003800000 */
[----:B------:R-:W0:Y:S02]  /*4ab0*/  LDC R3, c[0x0][0x634] ;  /* 0x00018d00ff037b82 */ /* 0x000e240000000800 */
[----:B0-----:R-:W-:-:S05]  /*4ac0*/  IADD3 R3, P0, R16, R3, RZ ;  /* 0x0000000310037210 */ /* 0x001fca0007f1e0ff */
        /* <DEDUP_REMOVED lines=8> */
.L_x_100:
[-CC-:B------:R-:W-:Y:S01]  /*4b50*/  SHF.R.U64 R19, R8, R0.reuse, R9.reuse ;  /* 0x0000000008137219 */ /* 0x180fe20000001209 */
[----:B------:R-:W0:Y:S01]  /*4b60*/  LDC.64 R26, c[0x0][0x640] ;  /* 0x00019000ff1a7b82 */ /* 0x000e220000000a00 */
[----:B------:R-:W-:Y:S01]  /*4b70*/  SHF.R.U32.HI R0, RZ, R0, R9 ;  /* 0x00000000ff007219 */ /* 0x000fe20000011609 */
[----:B------:R-:W-:Y:S01]  /*4b80*/  ULDC UR4, c[0x0][0x150] ;  /* 0x0000540000047ab9 */ /* 0x000fe20000000800 */
[----:B------:R-:W-:Y:S02]  /*4b90*/  IADD3 R3, P0, RZ, -R19, RZ ;  /* 0x80000013ff037210 */ /* 0x000fe40007f1e0ff */
[----:B------:R-:W-:-:S03]  /*4ba0*/  I2FP.F32.U32 R7, R12 ;  /* 0x0000000c00077245 */ /* 0x000fc60000201000 */
[----:B------:R-:W1:Y:S01]  /*4bb0*/  LDC R6, c[0x0][0x618] ;  /* 0x00018600ff067b82 */ /* 0x000e620000000800 */
[----:B------:R-:W-:Y:S02]  /*4bc0*/  IMAD.X R5, RZ, RZ, ~R0, P0 ;  /* 0x000000ffff057224 */ /* 0x000fe400000e0e00 */
[----:B------:R-:W-:Y:S01]  /*4bd0*/  FMUL R7, R7, UR4 ;  /* 0x0000000407077c20 */ /* 0x000fe20008400000 */
[----:B------:R-:W-:Y:S01]  /*4be0*/  ULDC UR4, c[0x0][0x154] ;  /* 0x0000550000047ab9 */ /* 0x000fe20000000800 */
[-C--:B------:R-:W-:Y:S02]  /*4bf0*/  IMAD R0, R5, R14.reuse, RZ ;  /* 0x0000000e05007224 */ /* 0x080fe400078e02ff */
[C---:B------:R-:W-:Y:S01]  /*4c00*/  IMAD.WIDE.U32 R4, R3.reuse, R14, R16 ;  /* 0x0000000e03047225 */ /* 0x040fe200078e0010 */
[----:B------:R-:W2:Y:S01]  /*4c10*/  LDC R11, c[0x0][0x608] ;  /* 0x00018200ff0b7b82 */ /* 0x000ea20000000800 */
[----:B------:R-:W3:Y:S02]  /*4c20*/  F2I.U32.TRUNC.NTZ R7, R7 ;  /* 0x0000000700077305 */ /* 0x000ee4000020f000 */
[----:B------:R-:W-:-:S04]  /*4c30*/  IMAD R3, R3, R15, R0 ;  /* 0x0000000f03037224 */ /* 0x000fc800078e0200 */
[----:B------:R-:W-:Y:S01]  /*4c40*/  IMAD.IADD R3, R5, 0x1, R3 ;  /* 0x0000000105037824 */ /* 0x000fe200078e0203 */
[----:B------:R-:W4:Y:S01]  /*4c50*/  LDC R8, c[0x0][0x658] ;  /* 0x00019600ff087b82 */ /* 0x000f220000000800 */
[----:B------:R-:W-:Y:S02]  /*4c60*/  I2FP.F32.U32 R5, R18 ;  /* 0x0000001200057245 */ /* 0x000fe40000201000 */
[----:B0-----:R-:W-:-:S04]  /*4c70*/  ISETP.NE.U32.AND P0, PT, R26, RZ, PT ;  /* 0x000000ff1a00720c */ /* 0x001fc80003f05070 */
[----:B------:R-:W-:Y:S01]  /*4c80*/  ISETP.NE.AND.EX P0, PT, R27, RZ, PT, P0 ;  /* 0x000000ff1b00720c */ /* 0x000fe20003f05300 */
[----:B------:R-:W0:Y:S01]  /*4c90*/  LDC R9, c[0x0][0x144] ;  /* 0x00005100ff097b82 */ /* 0x000e220000000800 */
[-C--:B-1----:R-:W-:Y:S01]  /*4ca0*/  SHF.R.U32.HI R0, RZ, R6.reuse, R3 ;  /* 0x00000006ff007219 */ /* 0x082fe20000011603 */
[----:B---3--:R-:W-:Y:S01]  /*4cb0*/  IMAD.MOV R7, RZ, RZ, -R7 ;  /* 0x000000ffff077224 */ /* 0x008fe200078e0a07 */
[----:B------:R-:W-:Y:S01]  /*4cc0*/  SHF.R.U64 R13, R4, R6, R3 ;  /* 0x00000006040d7219 */ /* 0x000fe20000001203 */
[----:B------:R-:W-:-:S04]  /*4cd0*/  FMUL R6, R5, UR4 ;  /* 0x0000000405067c20 */ /* 0x000fc80008400000 */
[----:B------:R-:W1:Y:S01]  /*4ce0*/  LDC R21, c[0x0][0x148] ;  /* 0x00005200ff157b82 */ /* 0x000e620000000800 */
[-CC-:B--2---:R-:W-:Y:S02]  /*4cf0*/  SHF.R.U64 R10, R13, R11.reuse, R0.reuse ;  /* 0x0000000b0d0a7219 */ /* 0x184fe40000001200 */
[----:B------:R-:W-:Y:S02]  /*4d00*/  SHF.R.U32.HI R3, RZ, R11, R0 ;  /* 0x0000000bff037219 */ /* 0x000fe40000011600 */
[----:B------:R2:W3:Y:S03]  /*4d10*/  F2I.U32.TRUNC.NTZ R0, R6 ;  /* 0x0000000600007305 */ /* 0x0004e6000020f000 */
[----:B------:R-:W1:Y:S01]  /*4d20*/  LDC R14, c[0x0][0x648] ;  /* 0x00019200ff0e7b82 */ /* 0x000e620000000800 */
[-CC-:B----4-:R-:W-:Y:S02]  /*4d30*/  SHF.R.U64 R15, R10, R8.reuse, R3.reuse ;  /* 0x000000080a0f7219 */ /* 0x190fe40000001203 */
[----:B------:R-:W-:-:S03]  /*4d40*/  SHF.R.U32.HI R5, RZ, R8, R3 ;  /* 0x00000008ff057219 */ /* 0x000fc60000011603 */
[----:B------:R-:W-:Y:S02]  /*4d50*/  IMAD.MOV.U32 R4, RZ, RZ, R15 ;  /* 0x000000ffff047224 */ /* 0x000fe400078e000f */
[----:B------:R-:W4:Y:S01]  /*4d60*/  LDC R20, c[0x0][0x638] ;  /* 0x00018e00ff147b82 */ /* 0x000f220000000800 */
[----:B0-----:R-:W-:-:S07]  /*4d70*/  IMAD R25, R9, R7, R12 ;  /* 0x0000000709197224 */ /* 0x001fce00078e020c */
[----:B------:R-:W0:Y:S08]  /*4d80*/  LDC R24, c[0x0][0x610] ;  /* 0x00018400ff187b82 */ /* 0x000e300000000800 */
[----:B------:R-:W0:Y:S01]  /*4d90*/  LDC R28, c[0x0][0x600] ;  /* 0x00018000ff1c7b82 */ /* 0x000e220000000800 */
[----:B--23--:R-:W-:Y:S05]  /*4da0*/  @!P0 BRA `(.L_x_101) ;  /* 0x0000000000288947 */ /* 0x00cfea0003800000 */
        /* <DEDUP_REMOVED lines=10> */
.L_x_101:
[----:B------:R-:W-:Y:S02]  /*4e50*/  ISETP.NE.AND P0, PT, R2, 0x1, PT ;  /* 0x000000010200780c */ /* 0x000fe40003f05270 */
[----:B-1----:R-:W-:Y:S01]  /*4e60*/  SHF.R.U64 R3, R4, R14, R5 ;  /* 0x0000000e04037219 */ /* 0x002fe20000001205 */
[----:B------:R-:W-:Y:S01]  /*4e70*/  IMAD.MOV R5, RZ, RZ, -R0 ;  /* 0x000000ffff057224 */ /* 0x000fe200078e0a00 */
[----:B------:R-:W-:-:S03]  /*4e80*/  LOP3.LUT R0, R10, R69, RZ, 0xc0, !PT ;  /* 0x000000450a007212 */ /* 0x000fc600078ec0ff */
[----:B------:R-:W-:Y:S02]  /*4e90*/  IMAD.MOV R4, RZ, RZ, -R3 ;  /* 0x000000ffff047224 */ /* 0x000fe400078e0a03 */
[----:B------:R-:W-:Y:S01]  /*4ea0*/  IMAD R22, R65, R3, R0 ;  /* 0x0000000341167224 */ /* 0x000fe200078e0200 */
[----:B------:R-:W-:Y:S01]  /*4eb0*/  LOP3.LUT R3, R13, R68, RZ, 0xc0, !PT ;  /* 0x000000440d037212 */ /* 0x000fe200078ec0ff */
[----:B----4-:R-:W-:Y:S02]  /*4ec0*/  IMAD R0, R4, R20, R15 ;  /* 0x0000001404007224 */ /* 0x010fe400078e020f */
[----:B------:R-:W-:Y:S02]  /*4ed0*/  @P0 IMAD R25, R21, R5, R18 ;  /* 0x0000000515190224 */ /* 0x000fe400078e0212 */
[----:B0-----:R-:W-:Y:S02]  /*4ee0*/  IMAD R3, R0, R28, R3 ;  /* 0x0000001c00037224 */ /* 0x001fe400078e0203 */
[----:B------:R-:W-:-:S02]  /*4ef0*/  IMAD R22, R22, R24, R25 ;  /* 0x0000001816167224 */ /* 0x000fc400078e0219 */
[----:B------:R-:W-:-:S03]  /*4f00*/  IMAD.MOV.U32 R4, RZ, RZ, 0x1 ;  /* 0x00000001ff047424 */ /* 0x000fc600078e00ff */
[----:B------:R-:W-:Y:S02]  /*4f10*/  SEL R18, R3, R22, !P0 ;  /* 0x0000001603127207 */ /* 0x000fe40004000000 */
[----:B------:R-:W-:Y:S02]  /*4f20*/  PRMT R0, R4, 0x7610, R0 ;  /* 0x0000761004007816 */ /* 0x000fe40000000000 */
[----:B------:R-:W-:-:S07]  /*4f30*/  SEL R22, R22, R3, !P0 ;  /* 0x0000000316167207 */ /* 0x000fce0004000000 */
.L_x_99:
[----:B------:R-:W-:Y:S01]  /*4f40*/  LOP3.LUT P0, RZ, R0, 0xff, RZ, 0xc0, !PT ;  /* 0x000000ff00ff7812 */ /* 0x000fe2000780c0ff */
[----:B------:R-:W-:Y:S01]  /*4f50*/  UIMAD.WIDE.U32 UR4, UR36, -0x55555555, URZ ;  /* 0xaaaaaaab240478a5 */ /* 0x000fe2000f8e003f */
[----:B------:R-:W-:-:S03]  /*4f60*/  LOP3.LUT R77, R77, 0x1, RZ, 0x3c, !PT ;  /* 0x000000014d4d7812 */ /* 0x000fc600078e3cff */
[----:B------:R-:W-:-:S04]  /*4f70*/  USHF.R.U32.HI UR4, URZ, 0x1, UR5 ;  /* 0x000000013f047899 */ /* 0x000fc80008011605 */
[----:B------:R-:W-:-:S04]  /*4f80*/  UIMAD UR36, UR4, -0x3, UR36 ;  /* 0xfffffffd042478a4 */ /* 0x000fc8000f8e0224 */
[----:B------:R-:W-:Y:S08]  /*4f90*/  @P0 BRA `(.L_x_102) ;  /* 0xffffffc400f40947 */ /* 0x000ff0000383ffff */
[----:B------:R-:W-:Y:S05]  /*4fa0*/  EXIT ;  /* 0x000000000000794d */ /* 0x000fea0003800000 */
.L_x_17:
[----:B------:R-:W-:-:S08]  /*4fb0*/  ISETP.NE.AND P0, PT, R14, RZ, PT ;  /* 0x000000ff0e00720c */ /* 0x000fd00003f05270 */
[----:B0-----:R-:W0:-:S00]  /*4fc0*/  USETMAXREG.DEALLOC.CTAPOOL 0x28 ;  /* 0x00000028000079c8 */ /* 0x001e0000080e0500 */
[----:B------:R-:W-:Y:S05]  /*4fd0*/  @P0 EXIT ;  /* 0x000000000000094d */ /* 0x000fea0003800000 */
[----:B0-----:R-:W-:Y:S01]  /*4fe0*/  LOP3.LUT P0, RZ, R3, 0xff, RZ, 0xc0, !PT ;  /* 0x000000ff03ff7812 */ /* 0x001fe2000780c0ff */
[----:B------:R-:W-:Y:S02]  /*4ff0*/  IMAD.MOV.U32 R3, RZ, RZ, 0x1 ;  /* 0x00000001ff037424 */ /* 0x000fe400078e00ff */
[----:B------:R-:W-:-:S10]  /*5000*/  IMAD.MOV.U32 R8, RZ, RZ, RZ ;  /* 0x000000ffff087224 */ /* 0x000fd400078e00ff */
[----:B------:R-:W-:Y:S05]  /*5010*/  @!P0 BRA `(.L_x_103) ;  /* 0x0000000c00b08947 */ /* 0x000fea0003800000 */
[----:B------:R-:W0:Y:S01]  /*5020*/  S2UR UR6, SR_CgaCtaId ;  /* 0x00000000000679c3 */ /* 0x000e220000008800 */
[----:B------:R-:W-:Y:S01]  /*5030*/  LOP3.LUT P0, RZ, R4, 0x1f, RZ, 0xc0, !PT ;  /* 0x0000001f04ff7812 */ /* 0x000fe2000780c0ff */
[----:B------:R-:W-:Y:S01]  /*5040*/  ULDC UR21, c[0x0][0x658] ;  /* 0x0001960000157ab9 */ /* 0x000fe20000000800 */
[----:B------:R-:W-:Y:S01]  /*5050*/  UMOV UR4, 0xffffffff ;  /* 0xffffffff00047882 */ /* 0x000fe20000000000 */
[----:B------:R-:W-:Y:S01]  /*5060*/  BSSY B0, `(.L_x_103) ;  /* 0x00000e7000007945 */ /* 0x000fe20003800000 */
[----:B------:R-:W-:Y:S01]  /*5070*/  USHF.L.U32 UR4, UR4, UR21, URZ ;  /* 0x0000001504047299 */ /* 0x000fe2000800063f */
[C---:B------:R-:W-:Y:S01]  /*5080*/  ISETP.NE.AND P2, PT, R5.reuse, RZ, PT ;  /* 0x000000ff0500720c */ /* 0x040fe20003f45270 */
[----:B------:R-:W-:Y:S01]  /*5090*/  IMAD.MOV.U32 R10, RZ, RZ, 0x1 ;  /* 0x00000001ff0a7424 */ /* 0x000fe200078e00ff */
[----:B------:R-:W-:Y:S01]  /*50a0*/  ISETP.NE.OR P0, PT, R5, RZ, !P0 ;  /* 0x000000ff0500720c */ /* 0x000fe20004705670 */
[----:B------:R-:W-:Y:S01]  /*50b0*/  IMAD.MOV.U32 R3, RZ, RZ, 0x1 ;  /* 0x00000001ff037424 */ /* 0x000fe200078e00ff */
[----:B------:R-:W-:Y:S01]  /*50c0*/  LOP3.LUT R9, R23, 0x2, RZ, 0xfc, !PT ;  /* 0x0000000217097812 */ /* 0x000fe200078efcff */
[----:B------:R-:W-:Y:S01]  /*50d0*/  IMAD.MOV.U32 R8, RZ, RZ, RZ ;  /* 0x000000ffff087224 */ /* 0x000fe200078e00ff */
[----:B------:R-:W-:Y:S01]  /*50e0*/  ULDC UR13, c[0x0][0x600] ;  /* 0x00018000000d7ab9 */ /* 0x000fe20000000800 */
[----:B------:R-:W-:Y:S01]  /*50f0*/  UMOV UR5, 0x1 ;  /* 0x0000000100057882 */ /* 0x000fe20000000000 */
[----:B------:R-:W-:-:S02]  /*5100*/  UIADD3 UR30, UR37, 0x1, URZ ;  /* 0x00000001251e7890 */ /* 0x000fc4000fffe03f */
[----:B------:R-:W-:Y:S02]  /*5110*/  UIADD3 UR13, UR13, -0x1, URZ ;  /* 0xffffffff0d0d7890 */ /* 0x000fe4000fffe03f */
[----:B------:R-:W-:Y:S02]  /*5120*/  USHF.L.U32 UR21, UR5, UR21, URZ ;  /* 0x0000001505157299 */ /* 0x000fe4000800063f */
[----:B------:R-:W-:Y:S01]  /*5130*/  ULOP3.LUT UR29, URZ, UR4, URZ, 0x33, !UPT ;  /* 0x000000043f1d7292 */ /* 0x000fe2000f8e333f */
[----:B------:R-:W-:Y:S01]  /*5140*/  ULDC.64 UR22, c[0x0][0x198] ;  /* 0x0000660000167ab9 */ /* 0x000fe20000000a00 */
[----:B0-----:R-:W-:-:S10]  /*5150*/  IMAD.U32 R11, RZ, RZ, UR6 ;  /* 0x00000006ff0b7e24 */ /* 0x001fd4000f8e00ff */
.L_x_115:
[----:B------:R-:W-:-:S03]  /*5160*/  UMOV UR4, 0xffffffff ;  /* 0xffffffff00047882 */ /* 0x000fc60000000000 */
[----:B------:R-:W-:Y:S05]  /*5170*/  BRA.DIV UR4, `(.L_x_104) ;  /* 0x0000001204507947 */ /* 0x000fea000b800000 */
[----:B------:R-:W-:-:S13]  /*5180*/  ELECT P6, URZ, PT ;  /* 0x00000000003f782f */ /* 0x000fda00038c0000 */
.L_x_127:
[----:B------:R-:W0:Y:S01]  /*5190*/  LDC R4, c[0x0][0x28c] ;  /* 0x0000a300ff047b82 */ /* 0x000e220000000800 */
[----:B------:R-:W-:Y:S01]  /*51a0*/  BSSY B1, `(.L_x_105) ;  /* 0x000005e000017945 */ /* 0x000fe20003800000 */
[----:B0-----:R-:W-:-:S13]  /*51b0*/  ISETP.LT.OR P6, PT, R4, 0x1, !P6 ;  /* 0x000000010400780c */ /* 0x001fda00077c1670 */
[----:B------:R-:W-:Y:S05]  /*51c0*/  @P6 BRA `(.L_x_106) ;  /* 0x00000004006c6947 */ /* 0x000fea0003800000 */
[----:B------:R-:W-:Y:S02]  /*51d0*/  IMAD R11, R22, 0x2, R11 ;  /* 0x00000002160b7824 */ /* 0x000fe400078e020b */
[----:B------:R-:W-:Y:S02]  /*51e0*/  IMAD.SHL.U32 R18, R18, 0x40, RZ ;  /* 0x0000004012127824 */ /* 0x000fe400078e00ff */
[----:B------:R-:W-:Y:S02]  /*51f0*/  IMAD.MOV.U32 R15, RZ, RZ, RZ ;  /* 0x000000ffff0f7224 */ /* 0x000fe400078e00ff */
[----:B------:R-:W-:Y:S02]  /*5200*/  IMAD.U32 R20, RZ, RZ, UR30 ;  /* 0x0000001eff147e24 */ /* 0x000fe4000f8e00ff */
[----:B------:R-:W-:Y:S02]  /*5210*/  IMAD.MOV.U32 R4, RZ, RZ, R3 ;  /* 0x000000ffff047224 */ /* 0x000fe400078e0003 */
[----:B------:R-:W-:-:S02]  /*5220*/  IMAD.MOV.U32 R6, RZ, RZ, R8 ;  /* 0x000000ffff067224 */ /* 0x000fc400078e0008 */
[----:B------:R-:W-:-:S07]  /*5230*/  IMAD.SHL.U32 R12, R11, 0x20, RZ ;  /* 0x000000200b0c7824 */ /* 0x000fce00078e00ff */
.L_x_110:
[----:B------:R-:W0:Y:S01]  /*5240*/  S2UR UR4, SR_CgaCtaId ;  /* 0x00000000000479c3 */ /* 0x000e220000008800 */
[----:B------:R-:W-:Y:S02]  /*5250*/  MOV R14, 0x400 ;  /* 0x00000400000e7802 */ /* 0x000fe40000000f00 */
[----:B------:R-:W-:-:S05]  /*5260*/  SHF.L.U32 R5, R4, 0x1f, RZ ;  /* 0x0000001f04057819 */ /* 0x000fca00000006ff */
[----:B------:R-:W1:Y:S01]  /*5270*/  @!P2 LDC R7, c[0x0][0x500] ;  /* 0x00014000ff07ab82 */ /* 0x000e620000000800 */
[----:B0-----:R-:W-:-:S05]  /*5280*/  IMAD.U32 R11, RZ, RZ, UR4 ;  /* 0x00000004ff0b7e24 */ /* 0x001fca000f8e00ff */
[----:B------:R-:W-:-:S05]  /*5290*/  LEA R13, R11, R14, 0x18 ;  /* 0x0000000e0b0d7211 */ /* 0x000fca00078ec0ff */
[----:B------:R-:W-:-:S04]  /*52a0*/  IMAD R14, R6, 0x8, R13 ;  /* 0x00000008060e7824 */ /* 0x000fc800078e020d */
[----:B------:R-:W0:Y:S02]  /*52b0*/  SYNCS.PHASECHK.TRANS64.TRYWAIT P1, [R14+URZ+0x18], R5 ;  /* 0x000018050e0075a7 */ /* 0x000e24000802017f */
[----:B01----:R-:W-:Y:S05]  /*52c0*/  @!P1 BRA `(.L_x_107) ;  /* 0x00000010001c9947 */ /* 0x003fea0003800000 */
.L_x_128:
[----:B0-----:R-:W-:Y:S01]  /*52d0*/  PRMT R5, R9, 0x9910, RZ ;  /* 0x0000991009057816 */ /* 0x001fe200000000ff */
[----:B------:R0:W-:Y:S03]  /*52e0*/  @!P2 SYNCS.ARRIVE.TRANS64 RZ, [R14+URZ], R7 ;  /* 0x000000070effa9a7 */ /* 0x0001e6000800003f */
[----:B------:R-:W-:-:S13]  /*52f0*/  ISETP.NE.AND P1, PT, R5, 0x2, PT ;  /* 0x000000020500780c */ /* 0x000fda0003f25270 */
[----:B0-----:R-:W-:Y:S05]  /*5300*/  @P1 BRA `(.L_x_108) ;  /* 0x0000000000041947 */ /* 0x001fea0003800000 */
[----:B------:R-:W-:Y:S01]  /*5310*/  BPT.TRAP 0x1 ;  /* 0x000000040000795c */ /* 0x000fe20000300000 */
.L_x_108:
[----:B------:R-:W-:Y:S05]  /*5320*/  @P0 BRA `(.L_x_109) ;  /* 0x0000000000040947 */ /* 0x000fea0003800000 */
[----:B------:R-:W-:Y:S01]  /*5330*/  BPT.TRAP 0x1 ;  /* 0x000000040000795c */ /* 0x000fe20000300000 */
.L_x_109:
[----:B------:R-:W-:Y:S01]  /*5340*/  IMAD R5, R6, 0x8, R11 ;  /* 0x0000000806057824 */ /* 0x000fe200078e020b */
[----:B------:R-:W-:Y:S01]  /*5350*/  R2UR UR10, R15 ;  /* 0x000000000f0a72ca */ /* 0x000fe200000e0000 */
[----:B------:R-:W-:Y:S01]  /*5360*/  UIADD3 UR14, UP0, UR22, 0xf0, URZ ;  /* 0x000000f0160e7890 */ /* 0x000fe2000ff1e03f */
[----:B------:R-:W-:Y:S01]  /*5370*/  R2UR UR9, R14 ;  /* 0x000000000e0972ca */ /* 0x000fe200000e0000 */
[----:B------:R-:W-:Y:S01]  /*5380*/  IMAD.SHL.U32 R5, R5, 0x400, RZ ;  /* 0x0000040005057824 */ /* 0x000fe200078e00ff */
[----:B------:R-:W-:Y:S01]  /*5390*/  R2UR UR11, R12 ;  /* 0x000000000c0b72ca */ /* 0x000fe200000e0000 */
[----:B------:R-:W-:Y:S01]  /*53a0*/  UIADD3.X UR15, URZ, UR23, URZ, UP0, !UPT ;  /* 0x000000173f0f7290 */ /* 0x000fe200087fe43f */
[----:B------:R-:W-:Y:S01]  /*53b0*/  R2UR UR12, R19 ;  /* 0x00000000130c72ca */ /* 0x000fe200000e0000 */
[--C-:B------:R-:W-:Y:S01]  /*53c0*/  IMAD R5, R5, 0x4, R13.reuse ;  /* 0x0000000405057824 */ /* 0x100fe200078e020d */
[----:B------:R-:W-:Y:S01]  /*53d0*/  R2UR UR35, R18 ;  /* 0x00000000122372ca */ /* 0x000fe200000e0000 */
[----:B------:R-:W-:Y:S01]  /*53e0*/  IMAD R13, R6, 0x8000, R13 ;  /* 0x00008000060d7824 */ /* 0x000fe200078e020d */
[----:B------:R-:W-:Y:S01]  /*53f0*/  UIADD3 UR4, UP1, UR22, 0x1f0, URZ ;  /* 0x000001f016047890 */ /* 0x000fe2000ff3e03f */
[----:B------:R-:W-:Y:S01]  /*5400*/  VIADD R20, R20, 0xffffffff ;  /* 0xffffffff14147836 */ /* 0x000fe20000000000 */
[----:B------:R-:W-:Y:S01]  /*5410*/  R2UR UR40, R5 ;  /* 0x00000000052872ca */ /* 0x000fe200000e0000 */
[----:B------:R-:W-:Y:S01]  /*5420*/  UIADD3 UR58, UR10, 0x20, URZ ;  /* 0x000000200a3a7890 */ /* 0x000fe2000fffe03f */
[----:B------:R-:W-:Y:S01]  /*5430*/  R2UR UR18, R13 ;  /* 0x000000000d1272ca */ /* 0x000fe200000e0000 */
[----:B------:R-:W-:Y:S01]  /*5440*/  UIADD3 UR50, UR10, 0x40, URZ ;  /* 0x000000400a327890 */ /* 0x000fe2000fffe03f */
[----:B------:R-:W-:Y:S01]  /*5450*/  ISETP.GT.AND P3, PT, R20, 0x1, PT ;  /* 0x000000011400780c */ /* 0x000fe20003f64270 */
[----:B------:R-:W-:Y:S01]  /*5460*/  UIADD3 UR42, UR10, 0x60, URZ ;  /* 0x000000600a2a7890 */ /* 0x000fe2000fffe03f */
[----:B------:R-:W-:Y:S01]  /*5470*/  VIADD R6, R6, 0x1 ;  /* 0x0000000106067836 */ /* 0x000fe20000000000 */
[----:B------:R-:W-:Y:S01]  /*5480*/  UMOV UR31, 0x30000 ;  /* 0x00030000001f7882 */ /* 0x000fe20000000000 */
[----:B------:R-:W-:Y:S01]  /*5490*/  UMOV UR6, 0x0 ;  /* 0x0000000000067882 */ /* 0x000fe20000000000 */
[----:B------:R-:W-:Y:S01]  /*54a0*/  UMOV UR7, 0x10000000 ;  /* 0x1000000000077882 */ /* 0x000fe20000000000 */
[----:B------:R-:W-:Y:S01]  /*54b0*/  UIADD3.X UR5, URZ, UR23, URZ, UP1, !UPT ;  /* 0x000000173f057290 */ /* 0x000fe20008ffe43f */
[C---:B------:R-:W-:Y:S01]  /*54c0*/  ISETP.NE.AND P1, PT, R6.reuse, 0x3, PT ;  /* 0x000000030600780c */ /* 0x040fe20003f25270 */
[----:B------:R-:W-:Y:S01]  /*54d0*/  UMOV UR57, UR9 ;  /* 0x0000000900397c82 */ /* 0x000fe20008000000 */
[----:B------:R-:W-:Y:S01]  /*54e0*/  UIADD3 UR8, UR40, 0x100, URZ ;  /* 0x0000010028087890 */ /* 0x000fe2000fffe03f */
[----:B------:R-:W-:Y:S01]  /*54f0*/  VIADD R15, R15, 0x80 ;  /* 0x000000800f0f7836 */ /* 0x000fe20000000000 */
[----:B------:R-:W-:Y:S01]  /*5500*/  UIADD3 UR56, UR40, 0x2100, URZ ;  /* 0x0000210028387890 */ /* 0x000fe2000fffe03f */
[----:B------:R-:W-:Y:S01]  /*5510*/  SEL R5, RZ, 0x1, P1 ;  /* 0x00000001ff057807 */ /* 0x000fe20000800000 */
[----:B------:R-:W-:Y:S01]  /*5520*/  UIADD3 UR48, UR40, 0x4100, URZ ;  /* 0x0000410028307890 */ /* 0x000fe2000fffe03f */
[----:B------:R-:W-:Y:S01]  /*5530*/  SEL R6, R6, RZ, P1 ;  /* 0x000000ff06067207 */ /* 0x000fe20000800000 */
[----:B------:R-:W-:Y:S01]  /*5540*/  UIADD3 UR40, UR40, 0x6100, URZ ;  /* 0x0000610028287890 */ /* 0x000fe2000fffe03f */
[----:B------:R-:W-:Y:S01]  /*5550*/  LOP3.LUT R4, R4, R5, RZ, 0x3c, !PT ;  /* 0x0000000504047212 */ /* 0x000fe200078e3cff */
[----:B------:R-:W-:Y:S01]  /*5560*/  UIADD3 UR32, UR18, 0x18100, URZ ;  /* 0x0001810012207890 */ /* 0x000fe2000fffe03f */
[----:B------:R0:W-:Y:S01]  /*5570*/  UTMALDG.3D.MULTICAST [UR8], [UR14], UR31, desc[UR6] ;  /* 0x000006080e0073b4 */ /* 0x0001e2000801181f */
[----:B------:R-:W-:-:S02]  /*5580*/  UIADD3 UR24, UR18, 0x1a100, URZ ;  /* 0x0001a10012187890 */ /* 0x000fc4000fffe03f */
[----:B------:R-:W-:Y:S01]  /*5590*/  UIADD3 UR16, UR18, 0x1c100, URZ ;  /* 0x0001c10012107890 */ /* 0x000fe2000fffe03f */
[----:B------:R-:W-:Y:S01]  /*55a0*/  UMOV UR59, UR11 ;  /* 0x0000000b003b7c82 */ /* 0x000fe20008000000 */
[----:B------:R-:W-:Y:S01]  /*55b0*/  UMOV UR60, UR12 ;  /* 0x0000000c003c7c82 */ /* 0x000fe20008000000 */
[----:B------:R-:W-:Y:S01]  /*55c0*/  UMOV UR49, UR9 ;  /* 0x0000000900317c82 */ /* 0x000fe20008000000 */
[----:B------:R-:W-:Y:S01]  /*55d0*/  UMOV UR51, UR11 ;  /* 0x0000000b00337c82 */ /* 0x000fe20008000000 */
[----:B------:R-:W-:Y:S01]  /*55e0*/  UMOV UR52, UR12 ;  /* 0x0000000c00347c82 */ /* 0x000fe20008000000 */
[----:B------:R-:W-:Y:S01]  /*55f0*/  UMOV UR41, UR9 ;  /* 0x0000000900297c82 */ /* 0x000fe20008000000 */
[----:B------:R-:W-:Y:S01]  /*5600*/  UMOV UR44, UR12 ;  /* 0x0000000c002c7c82 */ /* 0x000fe20008000000 */
[----:B------:R-:W-:Y:S01]  /*5610*/  UMOV UR43, UR11 ;  /* 0x0000000b002b7c82 */ /* 0x000fe20008000000 */
[----:B------:R1:W-:Y:S01]  /*5620*/  UTMALDG.3D.MULTICAST [UR56], [UR14], UR31, desc[UR6] ;  /* 0x000006380e0073b4 */ /* 0x0003e2000801181f */
        /* <DEDUP_REMOVED lines=11> */
[----:B0-----:R-:W-:Y:S01]  /*56e0*/  UIADD3 UR8, UR18, 0x1e100, URZ ;  /* 0x0001e10012087890 */ /* 0x001fe2000fffe03f */
[----:B------:R-:W-:Y:S01]  /*56f0*/  UMOV UR11, UR35 ;  /* 0x00000023000b7c82 */ /* 0x000fe20008000000 */
[----:B------:R1:W-:Y:S01]  /*5700*/  UTMALDG.3D.MULTICAST [UR40], [UR14], UR31, desc[UR6] ;  /* 0x000006280e0073b4 */ /* 0x0003e2000801181f */
[----:B------:R-:W-:Y:S01]  /*5710*/  UMOV UR18, UR50 ;  /* 0x0000003200127c82 */ /* 0x000fe20008000000 */
[----:B------:R-:W-:Y:S01]  /*5720*/  UMOV UR10, UR42 ;  /* 0x0000002a000a7c82 */ /* 0x000fe20008000000 */
[----:B------:R1:W-:Y:S01]  /*5730*/  UTMALDG.3D [UR32], [UR4], desc[UR6] ;  /* 0x00000620040075b4 */ /* 0x0003e20008011000 */
[----:B------:R1:W-:Y:S01]  /*5740*/  UTMALDG.3D [UR24], [UR4], desc[UR6] ;  /* 0x00000618040075b4 */ /* 0x0003e20008011000 */
[----:B------:R1:W-:Y:S02]  /*5750*/  UTMALDG.3D [UR16], [UR4], desc[UR6] ;  /* 0x00000610040075b4 */ /* 0x0003e40008011000 */
[----:B------:R1:W-:Y:S02]  /*5760*/  UTMALDG.3D [UR8], [UR4], desc[UR6] ;  /* 0x00000608040075b4 */ /* 0x0003e40008011000 */
[----:B-1----:R-:W-:Y:S05]  /*5770*/  @P3 BRA `(.L_x_110) ;  /* 0xfffffff800b03947 */ /* 0x002fea000383ffff */
.L_x_106:
[----:B------:R-:W-:Y:S05]  /*5780*/  BSYNC B1 ;  /* 0x0000000000017941 */ /* 0x000fea0003800000 */
.L_x_105:
[----:B------:R-:W3:Y:S01]  /*5790*/  LDL.64 R24, [R1] ;  /* 0x0000000001187983 */ /* 0x000ee20000100a00 */
[----:B------:R-:W-:Y:S01]  /*57a0*/  LOP3.LUT P4, RZ, R10, 0xff, RZ, 0xc0, !PT ;  /* 0x000000ff0aff7812 */ /* 0x000fe2000788c0ff */
[----:B------:R-:W-:Y:S01]  /*57b0*/  VIADD R7, R8, UR37 ;  /* 0x0000002508077c36 */ /* 0x000fe20008000000 */
[----:B------:R-:W-:Y:S01]  /*57c0*/  ULDC.64 UR4, c[0x0][0x650] ;  /* 0x0001940000047ab9 */ /* 0x000fe20000000a00 */
[----:B------:R-:W-:Y:S01]  /*57d0*/  IMAD.U32 R8, RZ, RZ, UR37 ;  /* 0x00000025ff087e24 */ /* 0x000fe2000f8e00ff */
[----:B------:R-:W-:Y:S01]  /*57e0*/  UISETP.GE.U32.AND UP0, UPT, UR37, 0x3, UPT ;  /* 0x000000032500788c */ /* 0x000fe2000bf06070 */
[----:B------:R-:W-:Y:S01]  /*57f0*/  BSSY B1, `(.L_x_111) ;  /* 0x000006b000017945 */ /* 0x000fe20003800000 */
[----:B------:R-:W-:Y:S01]  /*5800*/  ISETP.GT.U32.AND P1, PT, R7, 0x2, PT ;  /* 0x000000020700780c */ /* 0x000fe20003f24070 */
[----:B------:R-:W-:Y:S01]  /*5810*/  IMAD.MOV.U32 R22, RZ, RZ, -0x1 ;  /* 0xffffffffff167424 */ /* 0x000fe200078e00ff */
[----:B------:R-:W-:Y:S01]  /*5820*/  PRMT R10, RZ, 0x7610, R10 ;  /* 0x00007610ff0a7816 */ /* 0x000fe2000000000a */
[----:B------:R-:W-:Y:S01]  /*5830*/  IMAD.MOV.U32 R18, RZ, RZ, -0x1 ;  /* 0xffffffffff127424 */ /* 0x000fe200078e00ff */
[----:B------:R-:W-:Y:S01]  /*5840*/  ISETP.LT.U32.AND P1, PT, R8, 0x3, P1 ;  /* 0x000000030800780c */ /* 0x000fe20000f21070 */
[----:B------:R-:W-:Y:S01]  /*5850*/  IMAD.MOV.U32 R19, RZ, RZ, -0x1 ;  /* 0xffffffffff137424 */ /* 0x000fe200078e00ff */
[----:B------:R-:W-:Y:S01]  /*5860*/  PLOP3.LUT P3, PT, PT, PT, UP0, 0x80, 0x0 ;  /* 0x000000000000781c */ /* 0x000fe20003f6f008 */
[----:B------:R-:W0:Y:S01]  /*5870*/  @P4 S2R R11, SR_CgaCtaId ;  /* 0x00000000000b4919 */ /* 0x000e220000008800 */
[----:B------:R-:W-:-:S04]  /*5880*/  @P4 MOV R4, 0x400 ;  /* 0x0000040000044802 */ /* 0x000fc80000000f00 */
[----:B0-----:R-:W-:Y:S01]  /*5890*/  @P4 LEA R6, R11, R4, 0x18 ;  /* 0x000000040b064211 */ /* 0x001fe200078ec0ff */
[----:B------:R-:W-:Y:S01]  /*58a0*/  IMAD.WIDE.U32 R4, R7, -0x55555555, RZ ;  /* 0xaaaaaaab07047825 */ /* 0x000fe200078e00ff */
[----:B------:R-:W-:Y:S02]  /*58b0*/  SEL R4, RZ, 0x1, !P1 ;  /* 0x00000001ff047807 */ /* 0x000fe40004800000 */
[----:B------:R0:W-:Y:S02]  /*58c0*/  @P4 SYNCS.ARRIVE.TRANS64.A1T0 RZ, [R6+URZ+0x68], RZ ;  /* 0x000068ff06ff49a7 */ /* 0x0001e4000810003f */
[----:B------:R-:W-:Y:S02]  /*58d0*/  LOP3.LUT R3, R3, R4, RZ, 0x3c, !PT ;  /* 0x0000000403037212 */ /* 0x000fe400078e3cff */
[----:B------:R-:W-:Y:S02]  /*58e0*/  PRMT R4, RZ, 0x7610, R4 ;  /* 0x00007610ff047816 */ /* 0x000fe40000000004 */
[----:B0-----:R-:W-:-:S04]  /*58f0*/  SHF.R.U32.HI R6, RZ, 0x1, R5 ;  /* 0x00000001ff067819 */ /* 0x001fc80000011605 */
[----:B------:R-:W-:Y:S01]  /*5900*/  @P3 LOP3.LUT R3, R3, 0x1, R6, 0x78, !PT ;  /* 0x0000000103033812 */ /* 0x000fe200078e7806 */
[----:B------:R-:W-:Y:S01]  /*5910*/  IMAD R8, R6, -0x3, R7 ;  /* 0xfffffffd06087824 */ /* 0x000fe200078e0207 */
[----:B---3--:R-:W-:-:S04]  /*5920*/  IADD3 R16, P4, R16, R24, RZ ;  /* 0x0000001810107210 */ /* 0x008fc80007f9e0ff */
[----:B------:R-:W-:Y:S01]  /*5930*/  ISETP.GE.U32.AND P1, PT, R16, UR4, PT ;  /* 0x0000000410007c0c */ /* 0x000fe2000bf26070 */
[----:B------:R-:W-:-:S05]  /*5940*/  IMAD.X R17, R17, 0x1, R0, P4 ;  /* 0x0000000111117824 */ /* 0x000fca00020e0600 */
[----:B------:R-:W-:-:S13]  /*5950*/  ISETP.GE.U32.AND.EX P1, PT, R17, UR5, PT, P1 ;  /* 0x0000000511007c0c */ /* 0x000fda000bf26110 */
[----:B------:R-:W-:Y:S05]  /*5960*/  @P1 BRA `(.L_x_112) ;  /* 0x00000004004c1947 */ /* 0x000fea0003800000 */
[----:B------:R-:W0:Y:S01]  /*5970*/  S2R R13, SR_CTAID.X ;  /* 0x00000000000d7919 */ /* 0x000e220000002500 */
[----:B------:R-:W-:Y:S01]  /*5980*/  ULDC.64 UR4, c[0x0][0x628] ;  /* 0x00018a0000047ab9 */ /* 0x000fe20000000a00 */
[----:B------:R-:W1:Y:S01]  /*5990*/  LDC R14, c[0x0][0x144] ;  /* 0x00005100ff0e7b82 */ /* 0x000e620000000800 */
[----:B------:R-:W-:Y:S01]  /*59a0*/  ISETP.NE.U32.AND P1, PT, RZ, UR4, PT ;  /* 0x00000004ff007c0c */ /* 0x000fe2000bf25070 */
[----:B------:R-:W3:Y:S01]  /*59b0*/  S2R R12, SR_CTAID.Y ;  /* 0x00000000000c7919 */ /* 0x000ee20000002600 */
[----:B------:R-:W-:Y:S01]  /*59c0*/  ULDC UR7, c[0x0][0x630] ;  /* 0x00018c0000077ab9 */ /* 0x000fe20000000800 */
[----:B------:R-:W-:Y:S01]  /*59d0*/  ULDC UR8, c[0x0][0x150] ;  /* 0x0000540000087ab9 */ /* 0x000fe20000000800 */
[----:B------:R-:W-:Y:S01]  /*59e0*/  ISETP.NE.AND.EX P1, PT, RZ, UR5, PT, P1 ;  /* 0x00000005ff007c0c */ /* 0x000fe2000bf25310 */
[----:B------:R-:W-:Y:S02]  /*59f0*/  IMAD.MOV.U32 R4, RZ, RZ, R16 ;  /* 0x000000ffff047224 */ /* 0x000fe400078e0010 */
[----:B------:R-:W-:Y:S01]  /*5a00*/  IMAD.MOV.U32 R5, RZ, RZ, R17 ;  /* 0x000000ffff057224 */ /* 0x000fe200078e0011 */
[----:B0-----:R-:W-:-:S09]  /*5a10*/  I2FP.F32.U32 R18, R13 ;  /* 0x0000000d00127245 */ /* 0x001fd20000201000 */
[----:B------:R-:W-:Y:S05]  /*5a20*/  @!P1 BRA `(.L_x_113) ;  /* 0x0000000000289947 */ /* 0x000fea0003800000 */
[----:B------:R-:W-:Y:S02]  /*5a30*/  ULDC UR6, c[0x0][0x634] ;  /* 0x00018d0000067ab9 */ /* 0x000fe40000000800 */
[----:B------:R-:W-:-:S05]  /*5a40*/  IADD3 R5, P1, R16, UR6, RZ ;  /* 0x0000000610057c10 */ /* 0x000fca000ff3e0ff */
[----:B------:R-:W-:-:S04]  /*5a50*/  IMAD.X R15, RZ, RZ, R17, P1 ;  /* 0x000000ffff0f7224 */ /* 0x000fc800008e0611 */
[----:B------:R-:W-:-:S04]  /*5a60*/  IMAD.WIDE.U32 R6, R15, UR4, RZ ;  /* 0x000000040f067c25 */ /* 0x000fc8000f8e00ff */
[----:B------:R-:W-:-:S04]  /*5a70*/  IMAD.WIDE.U32 R6, P1, R5, UR5, R6 ;  /* 0x0000000505067c25 */ /* 0x000fc8000f820006 */
[----:B------:R-:W-:-:S04]  /*5a80*/  IMAD.WIDE.U32 R4, R5, UR4, RZ ;  /* 0x0000000405047c25 */ /* 0x000fc8000f8e00ff */
[----:B------:R-:W-:Y:S01]  /*5a90*/  IMAD.MOV.U32 R4, RZ, RZ, R7 ;  /* 0x000000ffff047224 */ /* 0x000fe200078e0007 */
[----:B------:R-:W-:Y:S01]  /*5aa0*/  IADD3 RZ, P3, R5, R6, RZ ;  /* 0x0000000605ff7210 */ /* 0x000fe20007f7e0ff */
[----:B------:R-:W-:-:S04]  /*5ab0*/  IMAD.X R5, RZ, RZ, RZ, P1 ;  /* 0x000000ffff057224 */ /* 0x000fc800008e06ff */
[----:B------:R-:W-:-:S08]  /*5ac0*/  IMAD.WIDE.U32.X R4, R15, UR5, R4, P3 ;  /* 0x000000050f047c25 */ /* 0x000fd000098e0404 */
.L_x_113:
[----:B------:R-:W-:Y:S01]  /*5ad0*/  FMUL R18, R18, UR8 ;  /* 0x0000000812127c20 */ /* 0x000fe20008400000 */
[--C-:B------:R-:W-:Y:S01]  /*5ae0*/  SHF.R.U64 R19, R4, UR7, R5.reuse ;  /* 0x0000000704137c19 */ /* 0x100fe20008001205 */
[----:B------:R-:W-:Y:S01]  /*5af0*/  ULDC.64 UR4, c[0x0][0x620] ;  /* 0x0001880000047ab9 */ /* 0x000fe20000000a00 */
[----:B------:R-:W-:Y:S01]  /*5b00*/  SHF.R.U32.HI R4, RZ, UR7, R5 ;  /* 0x00000007ff047c19 */ /* 0x000fe20008011605 */
[----:B------:R-:W-:Y:S01]  /*5b10*/  ULDC.64 UR6, c[0x0][0x640] ;  /* 0x0001900000067ab9 */ /* 0x000fe20000000a00 */
[----:B------:R-:W-:Y:S01]  /*5b20*/  IADD3 R5, P1, RZ, -R19, RZ ;  /* 0x80000013ff057210 */ /* 0x000fe20007f3e0ff */
[----:B------:R-:W0:Y:S01]  /*5b30*/  F2I.U32.TRUNC.NTZ R18, R18 ;  /* 0x0000001200127305 */ /* 0x000e22000020f000 */
[----:B------:R-:W4:Y:S03]  /*5b40*/  LDC R15, c[0x0][0x148] ;  /* 0x00005200ff0f7b82 */ /* 0x000f260000000800 */
[----:B------:R-:W-:Y:S01]  /*5b50*/  IMAD.X R4, RZ, RZ, ~R4, P1 ;  /* 0x000000ffff047224 */ /* 0x000fe200008e0e04 */
[----:B------:R-:W-:-:S03]  /*5b60*/  ISETP.NE.U32.AND P1, PT, RZ, UR6, PT ;  /* 0x00000006ff007c0c */ /* 0x000fc6000bf25070 */
[----:B------:R-:W-:Y:S01]  /*5b70*/  IMAD R4, R4, UR4, RZ ;  /* 0x0000000404047c24 */ /* 0x000fe2000f8e02ff */
[----:B------:R-:W-:-:S03]  /*5b80*/  ISETP.NE.AND.EX P1, PT, RZ, UR7, PT, P1 ;  /* 0x00000007ff007c0c */ /* 0x000fc6000bf25310 */
[C---:B------:R-:W-:Y:S01]  /*5b90*/  IMAD R7, R5.reuse, UR5, R4 ;  /* 0x0000000505077c24 */ /* 0x040fe2000f8e0204 */
[----:B------:R-:W-:Y:S01]  /*5ba0*/  ULDC UR5, c[0x0][0x154] ;  /* 0x0000550000057ab9 */ /* 0x000fe20000000800 */
[----:B------:R-:W-:Y:S01]  /*5bb0*/  IMAD.WIDE.U32 R4, R5, UR4, R16 ;  /* 0x0000000405047c25 */ /* 0x000fe2000f8e0010 */
[----:B------:R-:W-:-:S03]  /*5bc0*/  ULDC UR4, c[0x0][0x618] ;  /* 0x0001860000047ab9 */ /* 0x000fc60000000800 */
[----:B0-----:R-:W-:Y:S02]  /*5bd0*/  IMAD.MOV R6, RZ, RZ, -R18 ;  /* 0x000000ffff067224 */ /* 0x001fe400078e0a12 */
[----:B------:R-:W-:Y:S02]  /*5be0*/  IMAD.IADD R5, R5, 0x1, R7 ;  /* 0x0000000105057824 */ /* 0x000fe400078e0207 */
[----:B-1----:R-:W-:Y:S01]  /*5bf0*/  IMAD R13, R14, R6, R13 ;  /* 0x000000060e0d7224 */ /* 0x002fe200078e020d */
[----:B---3--:R-:W-:Y:S02]  /*5c00*/  I2FP.F32.U32 R6, R12 ;  /* 0x0000000c00067245 */ /* 0x008fe40000201000 */
[--C-:B------:R-:W-:Y:S02]  /*5c10*/  SHF.R.U64 R14, R4, UR4, R5.reuse ;  /* 0x00000004040e7c19 */ /* 0x100fe40008001205 */
[----:B------:R-:W-:Y:S01]  /*5c20*/  SHF.R.U32.HI R5, RZ, UR4, R5 ;  /* 0x00000004ff057c19 */ /* 0x000fe20008011605 */
[----:B------:R-:W-:Y:S01]  /*5c30*/  FMUL R6, R6, UR5 ;  /* 0x0000000506067c20 */ /* 0x000fe20008400000 */
[----:B------:R-:W-:-:S02]  /*5c40*/  ULDC UR4, c[0x0][0x608] ;  /* 0x0001820000047ab9 */ /* 0x000fc40000000800 */
[--C-:B------:R-:W-:Y:S01]  /*5c50*/  SHF.R.U64 R20, R14, UR4, R5.reuse ;  /* 0x000000040e147c19 */ /* 0x100fe20008001205 */
[----:B------:R0:W1:Y:S01]  /*5c60*/  F2I.U32.TRUNC.NTZ R21, R6 ;  /* 0x0000000600157305 */ /* 0x000062000020f000 */
[----:B------:R-:W-:Y:S01]  /*5c70*/  SHF.R.U32.HI R5, RZ, UR4, R5 ;  /* 0x00000004ff057c19 */ /* 0x000fe20008011605 */
[----:B------:R-:W-:-:S03]  /*5c80*/  ULDC UR4, c[0x0][0x658] ;  /* 0x0001960000047ab9 */ /* 0x000fc60000000800 */
[--C-:B------:R-:W-:Y:S02]  /*5c90*/  SHF.R.U64 R18, R20, UR4, R5.reuse ;  /* 0x0000000414127c19 */ /* 0x100fe40008001205 */
[----:B------:R-:W-:-:S03]  /*5ca0*/  SHF.R.U32.HI R25, RZ, UR4, R5 ;  /* 0x00000004ff197c19 */ /* 0x000fc60008011605 */
[----:B------:R-:W-:Y:S02]  /*5cb0*/  IMAD.MOV.U32 R4, RZ, RZ, R18 ;  /* 0x000000ffff047224 */ /* 0x000fe400078e0012 */
[----:B------:R-:W-:Y:S01]  /*5cc0*/  IMAD.MOV.U32 R5, RZ, RZ, R25 ;  /* 0x000000ffff057224 */ /* 0x000fe200078e0019 */
[----:B0-----:R-:W-:Y:S06]  /*5cd0*/  @!P1 BRA `(.L_x_114) ;  /* 0x0000000000289947 */ /* 0x001fec0003800000 */
        /* <DEDUP_REMOVED lines=10> */
.L_x_114:
[----:B------:R-:W-:Y:S01]  /*5d80*/  ISETP.NE.AND P1, PT, R2, 0x1, PT ;  /* 0x000000010200780c */ /* 0x000fe20003f25270 */
[----:B------:R-:W-:Y:S01]  /*5d90*/  ULDC UR4, c[0x0][0x648] ;  /* 0x0001920000047ab9 */ /* 0x000fe20000000800 */
[----:B------:R-:W-:Y:S01]  /*5da0*/  LOP3.LUT R20, R20, UR29, RZ, 0xc0, !PT ;  /* 0x0000001d14147c12 */ /* 0x000fe2000f8ec0ff */
[----:B-1----:R-:W-:Y:S01]  /*5db0*/  IMAD.MOV R21, RZ, RZ, -R21 ;  /* 0x000000ffff157224 */ /* 0x002fe200078e0a15 */
[----:B------:R-:W-:Y:S01]  /*5dc0*/  SHF.R.U64 R5, R4, UR4, R5 ;  /* 0x0000000404057c19 */ /* 0x000fe20008001205 */
[----:B------:R-:W-:Y:S01]  /*5dd0*/  ULDC UR4, c[0x0][0x638] ;  /* 0x00018e0000047ab9 */ /* 0x000fe20000000800 */
[----:B------:R-:W-:Y:S01]  /*5de0*/  ULDC UR5, c[0x0][0x610] ;  /* 0x0001840000057ab9 */ /* 0x000fe20000000800 */
[----:B------:R-:W-:Y:S02]  /*5df0*/  IMAD.MOV.U32 R4, RZ, RZ, 0x1 ;  /* 0x00000001ff047424 */ /* 0x000fe400078e00ff */
[----:B------:R-:W-:Y:S02]  /*5e00*/  IMAD.MOV R7, RZ, RZ, -R5 ;  /* 0x000000ffff077224 */ /* 0x000fe400078e0a05 */
[----:B------:R-:W-:Y:S01]  /*5e10*/  IMAD R20, R5, UR21, R20 ;  /* 0x0000001505147c24 */ /* 0x000fe2000f8e0214 */
[----:B------:R-:W-:Y:S01]  /*5e20*/  LOP3.LUT R5, R14, UR13, RZ, 0xc0, !PT ;  /* 0x0000000d0e057c12 */ /* 0x000fe2000f8ec0ff */
[----:B----4-:R-:W-:-:S02]  /*5e30*/  @P1 IMAD R13, R15, R21, R12 ;  /* 0x000000150f0d1224 */ /* 0x010fc400078e020c */
[----:B------:R-:W-:Y:S01]  /*5e40*/  IMAD R18, R7, UR4, R18 ;  /* 0x0000000407127c24 */ /* 0x000fe2000f8e0212 */
[----:B------:R-:W-:Y:S01]  /*5e50*/  ULDC UR4, c[0x0][0x600] ;  /* 0x0001800000047ab9 */ /* 0x000fe20000000800 */
[----:B------:R-:W-:Y:S02]  /*5e60*/  IMAD R13, R20, UR5, R13 ;  /* 0x00000005140d7c24 */ /* 0x000fe4000f8e020d */
[----:B------:R-:W-:-:S05]  /*5e70*/  IMAD R22, R18, UR4, R5 ;  /* 0x0000000412167c24 */ /* 0x000fca000f8e0205 */
[----:B------:R-:W-:Y:S02]  /*5e80*/  SEL R18, R22, R13, !P1 ;  /* 0x0000000d16127207 */ /* 0x000fe40004800000 */
[----:B------:R-:W-:-:S07]  /*5e90*/  SEL R22, R13, R22, !P1 ;  /* 0x000000160d167207 */ /* 0x000fce0004800000 */
.L_x_112:
[----:B------:R-:W-:Y:S05]  /*5ea0*/  BSYNC B1 ;  /* 0x0000000000017941 */ /* 0x000fea0003800000 */
.L_x_111:
[----:B------:R-:W-:-:S13]  /*5eb0*/  LOP3.LUT P1, RZ, R4, 0xff, RZ, 0xc0, !PT ;  /* 0x000000ff04ff7812 */ /* 0x000fda000782c0ff */
[----:B------:R-:W-:Y:S05]  /*5ec0*/  @P1 BRA `(.L_x_115) ;  /* 0xfffffff000a41947 */ /* 0x000fea000383ffff */
[----:B------:R-:W-:Y:S05]  /*5ed0*/  BSYNC B0 ;  /* 0x0000000000007941 */ /* 0x000fea0003800000 */
.L_x_103:
[----:B------:R-:W-:-:S03]  /*5ee0*/  UMOV UR4, 0xffffffff ;  /* 0xffffffff00047882 */ /* 0x000fc60000000000 */
[----:B------:R-:W-:Y:S05]  /*5ef0*/  BRA.DIV UR4, `(.L_x_116) ;  /* 0x0000000604247947 */ /* 0x000fea000b800000 */
[----:B------:R-:W-:-:S13]  /*5f00*/  ELECT P6, URZ, PT ;  /* 0x00000000003f782f */ /* 0x000fda00038c0000 */
.L_x_131:
[----:B------:R-:W-:Y:S04]  /*5f10*/  BSSY B0, `(.L_x_117) ;  /* 0x0000022000007945 */ /* 0x000fe80003800000 */
[----:B------:R-:W-:Y:S05]  /*5f20*/  @!P6 BRA `(.L_x_118) ;  /* 0x000000000080e947 */ /* 0x000fea0003800000 */
[----:B------:R-:W-:-:S04]  /*5f30*/  LOP3.LUT R23, R23, 0x2, RZ, 0xfc, !PT ;  /* 0x0000000217177812 */ /* 0x000fc800078efcff */
[----:B------:R-:W-:-:S13]  /*5f40*/  ISETP.NE.AND P0, PT, R23, 0x3, PT ;  /* 0x000000031700780c */ /* 0x000fda0003f05270 */
[----:B------:R-:W-:Y:S05]  /*5f50*/  @!P0 BRA `(.L_x_119) ;  /* 0x0000000000048947 */ /* 0x000fea0003800000 */
[----:B------:R-:W-:Y:S01]  /*5f60*/  BPT.TRAP 0x1 ;  /* 0x000000040000795c */ /* 0x000fe20000300000 */
.L_x_119:
[----:B------:R-:W0:Y:S01]  /*5f70*/  S2R R5, SR_CgaCtaId ;  /* 0x0000000000057919 */ /* 0x000e220000008800 */
[----:B------:R-:W-:Y:S02]  /*5f80*/  MOV R0, 0x400 ;  /* 0x0000040000007802 */ /* 0x000fe40000000f00 */
[----:B------:R-:W-:Y:S02]  /*5f90*/  SHF.L.U32 R2, R3, 0x1f, RZ ;  /* 0x0000001f03027819 */ /* 0x000fe400000006ff */
[----:B0-----:R-:W-:-:S05]  /*5fa0*/  LEA R5, R5, R0, 0x18 ;  /* 0x0000000005057211 */ /* 0x001fca00078ec0ff */
[----:B------:R-:W-:-:S04]  /*5fb0*/  VIADD R5, R5, 0x18 ;  /* 0x0000001805057836 */ /* 0x000fc80000000000 */
[C---:B------:R-:W-:Y:S02]  /*5fc0*/  IMAD R7, R8.reuse, 0x8, R5 ;  /* 0x0000000808077824 */ /* 0x040fe400078e0205 */
[----:B------:R-:W-:Y:S02]  /*5fd0*/  VIADD R8, R8, 0x1 ;  /* 0x0000000108087836 */ /* 0x000fe40000000000 */
[----:B------:R-:W0:Y:S03]  /*5fe0*/  SYNCS.PHASECHK.TRANS64.TRYWAIT P0, [R7+URZ], R2 ;  /* 0x00000002070075a7 */ /* 0x000e26000800017f */
[----:B------:R-:W-:-:S04]  /*5ff0*/  ISETP.NE.AND P1, PT, R8, 0x3, PT ;  /* 0x000000030800780c */ /* 0x000fc80003f25270 */
[----:B------:R-:W-:Y:S02]  /*6000*/  SEL R0, RZ, 0x1, P1 ;  /* 0x00000001ff007807 */ /* 0x000fe40000800000 */
[----:B------:R-:W-:Y:S02]  /*6010*/  SEL R8, R8, RZ, P1 ;  /* 0x000000ff08087207 */ /* 0x000fe40000800000 */
[----:B------:R-:W-:-:S03]  /*6020*/  LOP3.LUT R9, R3, R0, RZ, 0x3c, !PT ;  /* 0x0000000003097212 */ /* 0x000fc600078e3cff */
[----:B------:R-:W-:Y:S01]  /*6030*/  IMAD R4, R8, 0x8, R5 ;  /* 0x0000000808047824 */ /* 0x000fe200078e0205 */
[----:B------:R-:W-:Y:S01]  /*6040*/  SHF.L.U32 R3, R9, 0x1f, RZ ;  /* 0x0000001f09037819 */ /* 0x000fe200000006ff */
[----:B0-----:R-:W-:Y:S06]  /*6050*/  @!P0 BRA `(.L_x_120) ;  /* 0x0000000000ec8947 */ /* 0x001fec0003800000 */
.L_x_132:
[----:B------:R-:W1:Y:S01]  /*6060*/  SYNCS.PHASECHK.TRANS64.TRYWAIT P0, [R4+URZ], R3 ;  /* 0x00000003040075a7 */ /* 0x000e62000800017f */
[----:B------:R-:W-:-:S05]  /*6070*/  VIADD R0, R8, 0x1 ;  /* 0x0000000108007836 */ /* 0x000fca0000000000 */
[----:B------:R-:W-:-:S04]  /*6080*/  ISETP.NE.AND P1, PT, R0, 0x3, PT ;  /* 0x000000030000780c */ /* 0x000fc80003f25270 */
[----:B0-----:R-:W-:Y:S02]  /*6090*/  SEL R2, RZ, 0x1, P1 ;  /* 0x00000001ff027807 */ /* 0x001fe40000800000 */
[----:B------:R-:W-:Y:S02]  /*60a0*/  SEL R0, R0, RZ, P1 ;  /* 0x000000ff00007207 */ /* 0x000fe40000800000 */
[----:B------:R-:W-:Y:S01]  /*60b0*/  LOP3.LUT R2, R9, R2, RZ, 0x3c, !PT ;  /* 0x0000000209027212 */ /* 0x000fe200078e3cff */
[----:B-1----:R-:W-:Y:S06]  /*60c0*/  @!P0 BRA `(.L_x_121) ;  /* 0x0000000000e48947 */ /* 0x002fec0003800000 */
.L_x_133:
[----:B------:R-:W-:Y:S01]  /*60d0*/  IMAD R5, R0, 0x8, R5 ;  /* 0x0000000800057824 */ /* 0x000fe200078e0205 */
[----:B------:R-:W-:-:S07]  /*60e0*/  SHF.L.U32 R0, R2, 0x1f, RZ ;  /* 0x0000001f02007819 */ /* 0x000fce00000006ff */
.L_x_122:
[----:B-1----:R1:W3:Y:S02]  /*60f0*/  SYNCS.PHASECHK.TRANS64.TRYWAIT P0, [R5+URZ], R0 ;  /* 0x00000000050075a7 */ /* 0x0022e4000800017f */
[----:B---3--:R-:W-:Y:S05]  /*6100*/  @!P0 NANOSLEEP.SYNCS 0x989680 ;  /* 0x009896800000895d */ /* 0x008fea0003900000 */
[----:B------:R-:W3:Y:S02]  /*6110*/  @!P0 SYNCS.PHASECHK.TRANS64 P0, [R5+URZ], R0 ;  /* 0x00000000050085a7 */ /* 0x000ee4000800007f */
[----:B---3--:R-:W-:Y:S05]  /*6120*/  @!P0 BRA `(.L_x_122) ;  /* 0xfffffffc00f08947 */ /* 0x008fea000383ffff */
.L_x_118:
[----:B------:R-:W-:Y:S05]  /*6130*/  BSYNC B0 ;  /* 0x0000000000007941 */ /* 0x000fea0003800000 */
.L_x_117:
[----:B------:R-:W-:Y:S05]  /*6140*/  EXIT ;  /* 0x000000000000794d */ /* 0x000fea0003800000 */
.L_x_19:
[----:B0-----:R-:W-:-:S04]  /*6150*/  IMAD.U32 R3, RZ, RZ, UR43 ;  /* 0x0000002bff037e24 */ /* 0x001fc8000f8e00ff */
[----:B------:R0:W1:Y:S03]  /*6160*/  SYNCS.PHASECHK.TRANS64.TRYWAIT P0, [R3+URZ+-0x8], R0 ;  /* 0xfffff800030075a7 */ /* 0x000066000800017f */
[----:B-1----:R-:W-:Y:S05]  /*6170*/  @!P0 NANOSLEEP.SYNCS 0x989680 ;  /* 0x009896800000895d */ /* 0x002fea0003900000 */
[----:B------:R-:W1:Y:S02]  /*6180*/  @!P0 SYNCS.PHASECHK.TRANS64 P0, [R3+URZ+-0x8], R0 ;  /* 0xfffff800030085a7 */ /* 0x000e64000800007f */
[----:B-1----:R-:W-:Y:S05]  /*6190*/  @!P0 BRA `(.L_x_19) ;  /* 0xfffffffc00ec8947 */ /* 0x002fea000383ffff */
[----:B------:R-:W-:Y:S05]  /*61a0*/  BRA `(.L_x_123) ;  /* 0xffffffb4007c7947 */ /* 0x000fea000383ffff */
.L_x_24:
[----:B-1----:R1:W2:Y:S02]  /*61b0*/  SYNCS.PHASECHK.TRANS64.TRYWAIT P1, [R3+URZ], R0 ;  /* 0x00000000030075a7 */ /* 0x0022a4000802017f */
[----:B--2---:R-:W-:Y:S05]  /*61c0*/  @!P1 NANOSLEEP.SYNCS 0x989680 ;  /* 0x009896800000995d */ /* 0x004fea0003900000 */
[----:B------:R-:W2:Y:S02]  /*61d0*/  @!P1 SYNCS.PHASECHK.TRANS64 P1, [R3+URZ], R0 ;  /* 0x00000000030095a7 */ /* 0x000ea4000802007f */
[----:B--2---:R-:W-:Y:S05]  /*61e0*/  @!P1 BRA `(.L_x_24) ;  /* 0xfffffffc00f09947 */ /* 0x004fea000383ffff */
[----:B------:R-:W-:Y:S05]  /*61f0*/  BRA `(.L_x_23) ;  /* 0xffffffb400e87947 */ /* 0x000fea000383ffff */
.L_x_29:
[----:B-1----:R-:W-:-:S04]  /*6200*/  IMAD.U32 R5, RZ, RZ, UR5 ;  /* 0x00000005ff057e24 */ /* 0x002fc8000f8e00ff */
[----:B------:R1:W2:Y:S03]  /*6210*/  SYNCS.PHASECHK.TRANS64.TRYWAIT P1, [R5+URZ], R4 ;  /* 0x00000004050075a7 */ /* 0x0002a6000802017f */
[----:B--2---:R-:W-:Y:S05]  /*6220*/  @!P1 NANOSLEEP.SYNCS 0x989680 ;  /* 0x009896800000995d */ /* 0x004fea0003900000 */
[----:B------:R-:W2:Y:S02]  /*6230*/  @!P1 SYNCS.PHASECHK.TRANS64 P1, [R5+URZ], R4 ;  /* 0x00000004050095a7 */ /* 0x000ea4000802007f */
[----:B--2---:R-:W-:Y:S05]  /*6240*/  @!P1 BRA `(.L_x_29) ;  /* 0xfffffffc00ec9947 */ /* 0x004fea000383ffff */
[----:B------:R-:W-:Y:S05]  /*6250*/  BRA `(.L_x_28) ;  /* 0xffffffbc00f07947 */ /* 0x000fea000383ffff */
.L_x_35:
[----:B0-----:R-:W-:-:S04]  /*6260*/  IMAD.U32 R3, RZ, RZ, UR43 ;  /* 0x0000002bff037e24 */ /* 0x001fc8000f8e00ff */
[----:B------:R0:W1:Y:S03]  /*6270*/  SYNCS.PHASECHK.TRANS64.TRYWAIT P0, [R3+URZ+0x8], R0 ;  /* 0x00000800030075a7 */ /* 0x000066000800017f */
[----:B-1----:R-:W-:Y:S05]  /*6280*/  @!P0 NANOSLEEP.SYNCS 0x989680 ;  /* 0x009896800000895d */ /* 0x002fea0003900000 */
[----:B------:R-:W1:Y:S02]  /*6290*/  @!P0 SYNCS.PHASECHK.TRANS64 P0, [R3+URZ+0x8], R0 ;  /* 0x00000800030085a7 */ /* 0x000e64000800007f */
[----:B-1----:R-:W-:Y:S05]  /*62a0*/  @!P0 BRA `(.L_x_35) ;  /* 0xfffffffc00ec8947 */ /* 0x002fea000383ffff */
[----:B------:R-:W-:Y:S05]  /*62b0*/  BRA `(.L_x_124) ;  /* 0xffffffc800807947 */ /* 0x000fea000383ffff */
.L_x_104:
[----:B------:R-:W-:Y:S01]  /*62c0*/  BSSY B1, `(.L_x_125) ;  /* 0x0000006000017945 */ /* 0x000fe20003800000 */
[----:B------:R-:W-:-:S07]  /*62d0*/  IMAD.MOV.U32 R15, RZ, RZ, -0x1 ;  /* 0xffffffffff0f7424 */ /* 0x000fce00078e00ff */
[----:B--2--5:R-:W-:Y:S05]  /*62e0*/  WARPSYNC.COLLECTIVE R15, `(.L_x_126) ;  /* 0x000000000f0c7348 */ /* 0x024fea0003c00000 */
[----:B------:R-:W-:Y:S02]  /*62f0*/  ELECT P6, UR62, PT ;  /* 0x00000000003e782f */ /* 0x000fe400038c0000 */
[----:B------:R-:W-:Y:S01]  /*6300*/  MOV R14, UR62 ;  /* 0x0000003e000e7c02 */ /* 0x000fe20008000f00 */
[----:B--2--5:R-:W-:Y:S10]  /*6310*/  ENDCOLLECTIVE ;  /* 0x000000000000791b */ /* 0x024ff40003800000 */
.L_x_126:
[----:B------:R-:W-:Y:S05]  /*6320*/  BSYNC B1 ;  /* 0x0000000000017941 */ /* 0x000fea0003800000 */
.L_x_125:
[----:B------:R-:W-:Y:S05]  /*6330*/  BRA `(.L_x_127) ;  /* 0xffffffec00947947 */ /* 0x000fea000383ffff */
.L_x_107:
[----:B0-----:R0:W1:Y:S02]  /*6340*/  SYNCS.PHASECHK.TRANS64.TRYWAIT P1, [R14+URZ+0x18], R5 ;  /* 0x000018050e0075a7 */ /* 0x001064000802017f */
[----:B-1----:R-:W-:Y:S05]  /*6350*/  @!P1 NANOSLEEP.SYNCS 0x989680 ;  /* 0x009896800000995d */ /* 0x002fea0003900000 */
[----:B------:R-:W1:Y:S02]  /*6360*/  @!P1 SYNCS.PHASECHK.TRANS64 P1, [R14+URZ+0x18], R5 ;  /* 0x000018050e0095a7 */ /* 0x000e64000802007f */
[----:B-1----:R-:W-:Y:S05]  /*6370*/  @!P1 BRA `(.L_x_107) ;  /* 0xfffffffc00f09947 */ /* 0x002fea000383ffff */
[----:B------:R-:W-:Y:S05]  /*6380*/  BRA `(.L_x_128) ;  /* 0xffffffec00d07947 */ /* 0x000fea000383ffff */
.L_x_116:
[----:B------:R-:W-:Y:S01]  /*6390*/  BSSY B0, `(.L_x_129) ;  /* 0x0000006000007945 */ /* 0x000fe20003800000 */
[----:B------:R-:W-:-:S07]  /*63a0*/  IMAD.MOV.U32 R15, RZ, RZ, -0x1 ;  /* 0xffffffffff0f7424 */ /* 0x000fce00078e00ff */
[----:B--2--5:R-:W-:Y:S05]  /*63b0*/  WARPSYNC.COLLECTIVE R15, `(.L_x_130) ;  /* 0x000000000f0c7348 */ /* 0x024fea0003c00000 */
[----:B------:R-:W-:Y:S02]  /*63c0*/  ELECT P6, UR62, PT ;  /* 0x00000000003e782f */ /* 0x000fe400038c0000 */
[----:B------:R-:W-:Y:S01]  /*63d0*/  MOV R14, UR62 ;  /* 0x0000003e000e7c02 */ /* 0x000fe20008000f00 */
[----:B--2--5:R-:W-:Y:S10]  /*63e0*/  ENDCOLLECTIVE ;  /* 0x000000000000791b */ /* 0x024ff40003800000 */
.L_x_130:
[----:B------:R-:W-:Y:S05]  /*63f0*/  BSYNC B0 ;  /* 0x0000000000007941 */ /* 0x000fea0003800000 */
.L_x_129:
[----:B------:R-:W-:Y:S05]  /*6400*/  BRA `(.L_x_131) ;  /* 0xfffffff800c07947 */ /* 0x000fea000383ffff */
.L_x_120:
[----:B0-----:R0:W1:Y:S02]  /*6410*/  SYNCS.PHASECHK.TRANS64.TRYWAIT P0, [R7+URZ], R2 ;  /* 0x00000002070075a7 */ /* 0x001064000800017f */
[----:B-1----:R-:W-:Y:S05]  /*6420*/  @!P0 NANOSLEEP.SYNCS 0x989680 ;  /* 0x009896800000895d */ /* 0x002fea0003900000 */
[----:B------:R-:W1:Y:S02]  /*6430*/  @!P0 SYNCS.PHASECHK.TRANS64 P0, [R7+URZ], R2 ;  /* 0x00000002070085a7 */ /* 0x000e64000800007f */
[----:B-1----:R-:W-:Y:S05]  /*6440*/  @!P0 BRA `(.L_x_120) ;  /* 0xfffffffc00f08947 */ /* 0x002fea000383ffff */
[----:B------:R-:W-:Y:S05]  /*6450*/  BRA `(.L_x_132) ;  /* 0xfffffffc00007947 */ /* 0x000fea000383ffff */
.L_x_121:
[----:B0-----:R0:W1:Y:S02]  /*6460*/  SYNCS.PHASECHK.TRANS64.TRYWAIT P0, [R4+URZ], R3 ;  /* 0x00000003040075a7 */ /* 0x001064000800017f */
[----:B-1----:R-:W-:Y:S05]  /*6470*/  @!P0 NANOSLEEP.SYNCS 0x989680 ;  /* 0x009896800000895d */ /* 0x002fea0003900000 */
[----:B------:R-:W1:Y:S02]  /*6480*/  @!P0 SYNCS.PHASECHK.TRANS64 P0, [R4+URZ], R3 ;  /* 0x00000003040085a7 */ /* 0x000e64000800007f */
[----:B-1----:R-:W-:Y:S05]  /*6490*/  @!P0 BRA `(.L_x_121) ;  /* 0xfffffffc00f08947 */ /* 0x002fea000383ffff */
[----:B------:R-:W-:Y:S05]  /*64a0*/  BRA `(.L_x_133) ;  /* 0xfffffffc00087947 */ /* 0x000fea000383ffff */
.L_x_134:
[----:B------:R-:W-:-:S00]  /*64b0*/  BRA `(.L_x_134) ;  /* 0xfffffffc00fc7947 */ /* 0x000fc0000383ffff */
[----:B------:R-:W-:-:S00]  /*64c0*/  NOP ;  /* 0x0000000000007918 */ /* 0x000fc00000000000 */
        /* <DEDUP_REMOVED lines=11> */
.L_x_135:


//--------------------- .nv.global.init           --------------------------
	.section	.nv.global.init,"aw",@progbits
.nv.global.init:
	.type		$str$22,@object
	.size		$str$22,($str$23 - $str$22)
$str$22:
        /*0000*/ 	.byte	0x6b, 0x5f, 0x74, 0x69, 0x6c, 0x65, 0x5f, 0x63, 0x6f, 0x75, 0x6e, 0x74, 0x20, 0x3e, 0x3d, 0x20
        /*0010*/ 	.byte	0x31, 0x00
	.type		$str$23,@object
	.size		$str$23,(__unnamed_1 - $str$23)
$str$23:
        /*0012*/ 	.byte	0x2f, 0x74, 0x6d, 0x70, 0x2f, 0x63, 0x75, 0x74, 0x6c, 0x61, 0x73, 0x73, 0x5f, 0x73, 0x77, 0x65
        /*0022*/ 	.byte	0x65, 0x70, 0x5f, 0x73, 0x72, 0x63, 0x2f, 0x69, 0x6e, 0x63, 0x6c, 0x75, 0x64, 0x65, 0x2f, 0x63
        /*0032*/ 	.byte	0x75, 0x74, 0x6c, 0x61, 0x73, 0x73, 0x2f, 0x67, 0x65, 0x6d, 0x6d, 0x2f, 0x63, 0x6f, 0x6c, 0x6c
        /*0042*/ 	.byte	0x65, 0x63, 0x74, 0x69, 0x76, 0x65, 0x2f, 0x73, 0x6d, 0x39, 0x30, 0x5f, 0x6d, 0x6d, 0x61, 0x5f
        /*0052*/ 	.byte	0x74, 0x6d, 0x61, 0x5f, 0x67, 0x6d, 0x6d, 0x61, 0x5f, 0x73, 0x73, 0x5f, 0x77, 0x61, 0x72, 0x70
        /*0062*/ 	.byte	0x73, 0x70, 0x65, 0x63, 0x69, 0x61, 0x6c, 0x69, 0x7a, 0x65, 0x64, 0x2e, 0x68, 0x70, 0x70, 0x00
	.type		__unnamed_1,@object
	.size		__unnamed_1,(.L_0 - __unnamed_1)
__unnamed_1:
        /*0072*/ 	.byte	0x76, 0x6f, 0x69, 0x64, 0x20, 0x63, 0x75, 0x74, 0x6c, 0x61, 0x73, 0x73, 0x3a, 0x3a, 0x67, 0x65
        /* <DEDUP_REMOVED lines=175> */
        /*0b72*/ 	.byte	0x6e, 0x74, 0x69, 0x74, 0x79, 0x5d, 0x00
.L_0:


//--------------------- .nv.shared._ZN7cutlass13device_kernelINS_4gemm6kernel13GemmUniversalIN4cute5tupleIJiiiiEEENS1_10collective13CollectiveMmaINS1_34MainloopSm90TmaGmmaWarpSpecializedILi3ENS5_IJNS4_1CILi1EEENSA_ILi2EEESB_EEENS1_32KernelTmaWarpSpecializedPingpongEEENS5_IJNSA_ILi64EEESG_NSA_ILi128EEEEEEfNS5_IJlSB_lEEEfSJ_NS4_8TiledMMAINS4_8MMA_AtomIJNS4_4SM904GMMA29MMA_64x64x8_F32TF32TF32_SS_TNILNSN_7ScaleInE1ELSP_1EEEEEENS4_6LayoutINS5_IJSB_SB_SB_EEENS5_IJNSA_ILi0EEESU_SU_EEEEENS5_IJNS4_10UnderscoreESX_SX_EEEEENS4_23SM90_TMA_LOAD_MULTICASTENS4_14ComposedLayoutINS4_7SwizzleILi3ELi4ELi3EEENS4_18smem_ptr_flag_bitsILi32EEENSS_INS5_IJNSA_ILi8EEENSA_ILi32EEEEEENS5_IJS17_SB_EEEEEEEvNS4_8identityENS4_13SM90_TMA_LOADES1B_vS1C_EENS_8epilogue10collective6detail29Sm90TmaWarpSpecializedAdapterINS1G_15DefaultEpilogueIfSJ_SJ_NS1F_6thread17LinearCombinationIfLi1EffLNS1K_9ScaleType4KindE0ELNS_15FloatRoundStyleE2EfEENS1_15EpilogueDefaultEEEEEvvEEEEvNT_6ParamsE --------------------------
	.section	.nv.shared._ZN7cutlass13device_kernelINS_4gemm6kernel13GemmUniversalIN4cute5tupleIJiiiiEEENS1_10collective13CollectiveMmaINS1_34MainloopSm90TmaGmmaWarpSpecializedILi3ENS5_IJNS4_1CILi1EEENSA_ILi2EEESB_EEENS1_32KernelTmaWarpSpecializedPingpongEEENS5_IJNSA_ILi64EEESG_NSA_ILi128EEEEEEfNS5_IJlSB_lEEEfSJ_NS4_8TiledMMAINS4_8MMA_AtomIJNS4_4SM904GMMA29MMA_64x64x8_F32TF32TF32_SS_TNILNSN_7ScaleInE1ELSP_1EEEEEENS4_6LayoutINS5_IJSB_SB_SB_EEENS5_IJNSA_ILi0EEESU_SU_EEEEENS5_IJNS4_10UnderscoreESX_SX_EEEEENS4_23SM90_TMA_LOAD_MULTICASTENS4_14ComposedLayoutINS4_7SwizzleILi3ELi4ELi3EEENS4_18smem_ptr_flag_bitsILi32EEENSS_INS5_IJNSA_ILi8EEENSA_ILi32EEEEEENS5_IJS17_SB_EEEEEEEvNS4_8identityENS4_13SM90_TMA_LOADES1B_vS1C_EENS_8epilogue10collective6detail29Sm90TmaWarpSpecializedAdapterINS1G_15DefaultEpilogueIfSJ_SJ_NS1F_6thread17LinearCombinationIfLi1EffLNS1K_9ScaleType4KindE0ELNS_15FloatRoundStyleE2EfEENS1_15EpilogueDefaultEEEEEvvEEEEvNT_6ParamsE,"aw",@nobits
	.sectionflags	@""
	.align	16
	.zero		1024


//--------------------- .nv.shared.reserved.0     --------------------------
	.section	.nv.shared.reserved.0,"aw",@nobits
	.weak		__nv_reservedSMEM_offset_0_alias
	.size		__nv_reservedSMEM_offset_0_alias, 0, 0
	.other		__nv_reservedSMEM_offset_0_alias,@"STO_CUDA_RESERVED_SHARED STV_DEFAULT"
__nv_reservedSMEM_offset_0_alias:
	.zero		0


//--------------------- .nv.global                --------------------------
	.section	.nv.global,"aw",@nobits
.nv.global:
	.type		_ZN40_INTERNAL_91627962_4_k_cu_b628d364_308564cute1_E,@object
	.size		_ZN40_INTERNAL_91627962_4_k_cu_b628d364_308564cute1_E,(_ZN40_INTERNAL_91627962_4_k_cu_b628d364_308564cuda3std3__45__cpo6cbeginE - _ZN40_INTERNAL_91627962_4_k_cu_b628d364_308564cute1_E)
_ZN40_INTERNAL_91627962_4_k_cu_b628d364_308564cute1_E:
	.zero		1
	.type		_ZN40_INTERNAL_91627962_4_k_cu_b628d364_308564cuda3std3__45__cpo6cbeginE,@object
	.size		_ZN40_INTERNAL_91627962_4_k_cu_b628d364_308564cuda3std3__45__cpo6cbeginE,(_ZN40_INTERNAL_91627962_4_k_cu_b628d364_308564cuda3std3__48in_placeE - _ZN40_INTERNAL_91627962_4_k_cu_b628d364_308564cuda3std3__45__cpo6cbeginE)
_ZN40_INTERNAL_91627962_4_k_cu_b628d364_308564cuda3std3__45__cpo6cbeginE:
	.zero		1
	.type		_ZN40_INTERNAL_91627962_4_k_cu_b628d364_308564cuda3std3__48in_placeE,@object
	.size		_ZN40_INTERNAL_91627962_4_k_cu_b628d364_308564cuda3std3__48in_placeE,(_ZN40_INTERNAL_91627962_4_k_cu_b628d364_308564cuda3std6ranges3__45__cpo9iter_moveE - _ZN40_INTERNAL_91627962_4_k_cu_b628d364_308564cuda3std3__48in_placeE)
_ZN40_INTERNAL_91627962_4_k_cu_b628d364_308564cuda3std3__48in_placeE:
	.zero		1
	.type		_ZN40_INTERNAL_91627962_4_k_cu_b628d364_308564cuda3std6ranges3__45__cpo9iter_moveE,@object
	.size		_ZN40_INTERNAL_91627962_4_k_cu_b628d364_308564cuda3std6ranges3__45__cpo9iter_moveE,(_ZN40_INTERNAL_91627962_4_k_cu_b628d364_308564cuda3std3__45__cpo5beginE - _ZN40_INTERNAL_91627962_4_k_cu_b628d364_308564cuda3std6ranges3__45__cpo9iter_moveE)
_ZN40_INTERNAL_91627962_4_k_cu_b628d364_308564cuda3std6ranges3__45__cpo9iter_moveE:
	.zero		1
	.type		_ZN40_INTERNAL_91627962_4_k_cu_b628d364_308564cuda3std3__45__cpo5beginE,@object
	.size		_ZN40_INTERNAL_91627962_4_k_cu_b628d364_308564cuda3std3__45__cpo5beginE,(_ZN40_INTERNAL_91627962_4_k_cu_b628d364_308564cuda3std3__442_GLOBAL__N__91627962_4_k_cu_b628d364_308566ignoreE - _ZN40_INTERNAL_91627962_4_k_cu_b628d364_308564cuda3std3__45__cpo5beginE)
_ZN40_INTERNAL_91627962_4_k_cu_b628d364_308564cuda3std3__45__cpo5beginE:
	.zero		1
	.type		_ZN40_INTERNAL_91627962_4_k_cu_b628d364_308564cuda3std3__442_GLOBAL__N__91627962_4_k_cu_b628d364_308566ignoreE,@object
	.size		_ZN40_INTERNAL_91627962_4_k_cu_b628d364_308564cuda3std3__442_GLOBAL__N__91627962_4_k_cu_b628d364_308566ignoreE,(_ZN40_INTERNAL_91627962_4_k_cu_b628d364_308564cute7productE - _ZN40_INTERNAL_91627962_4_k_cu_b628d364_308564cuda3std3__442_GLOBAL__N__91627962_4_k_cu_b628d364_308566ignoreE)
_ZN40_INTERNAL_91627962_4_k_cu_b628d364_308564cuda3std3__442_GLOBAL__N__91627962_4_k_cu_b628d364_308566ignoreE:
	.zero		1
	.type		_ZN40_INTERNAL_91627962_4_k_cu_b628d364_308564cute7productE,@object
	.size		_ZN40_INTERNAL_91627962_4_k_cu_b628d364_308564cute7productE,(_ZN40_INTERNAL_91627962_4_k_cu_b628d364_308564cuda3std3__45__cpo3endE - _ZN40_INTERNAL_91627962_4_k_cu_b628d364_308564cute7productE)
_ZN40_INTERNAL_91627962_4_k_cu_b628d364_308564cute7productE:
	.zero		1
	.type		_ZN40_INTERNAL_91627962_4_k_cu_b628d364_308564cuda3std3__45__cpo3endE,@object
	.size		_ZN40_INTERNAL_91627962_4_k_cu_b628d364_308564cuda3std3__45__cpo3endE,(_ZN40_INTERNAL_91627962_4_k_cu_b628d364_308564cuda3std3__419piecewise_constructE - _ZN40_INTERNAL_91627962_4_k_cu_b628d364_308564cuda3std3__45__cpo3endE)
_ZN40_INTERNAL_91627962_4_k_cu_b628d364_308564cuda3std3__45__cpo3endE:
	.zero		1
	.type		_ZN40_INTERNAL_91627962_4_k_cu_b628d364_308564cuda3std3__419piecewise_constructE,@object
	.size		_ZN40_INTERNAL_91627962_4_k_cu_b628d364_308564cuda3std3__419piecewise_constructE,(_ZN40_INTERNAL_91627962_4_k_cu_b628d364_308564cuda3std3__45__cpo4cendE - _ZN40_INTERNAL_91627962_4_k_cu_b628d364_308564cuda3std3__419piecewise_constructE)
_ZN40_INTERNAL_91627962_4_k_cu_b628d364_308564cuda3std3__419piecewise_constructE:
	.zero		1
	.type		_ZN40_INTERNAL_91627962_4_k_cu_b628d364_308564cuda3std3__45__cpo4cendE,@object
	.size		_ZN40_INTERNAL_91627962_4_k_cu_b628d364_308564cuda3std3__45__cpo4cendE,(_ZN40_INTERNAL_91627962_4_k_cu_b628d364_308564cuda3std6ranges3__45__cpo4swapE - _ZN40_INTERNAL_91627962_4_k_cu_b628d364_308564cuda3std3__45__cpo4cendE)
_ZN40_INTERNAL_91627962_4_k_cu_b628d364_308564cuda3std3__45__cpo4cendE:
	.zero		1
	.type		_ZN40_INTERNAL_91627962_4_k_cu_b628d364_308564cuda3std6ranges3__45__cpo4swapE,@object
	.size		_ZN40_INTERNAL_91627962_4_k_cu_b628d364_308564cuda3std6ranges3__45__cpo4swapE,(.L_8 - _ZN40_INTERNAL_91627962_4_k_cu_b628d364_308564cuda3std6ranges3__45__cpo4swapE)
_ZN40_INTERNAL_91627962_4_k_cu_b628d364_308564cuda3std6ranges3__45__cpo4swapE:
	.zero		1
.L_8:


//--------------------- .nv.constant0._ZN7cutlass13device_kernelINS_4gemm6kernel13GemmUniversalIN4cute5tupleIJiiiiEEENS1_10collective13CollectiveMmaINS1_34MainloopSm90TmaGmmaWarpSpecializedILi3ENS5_IJNS4_1CILi1EEENSA_ILi2EEESB_EEENS1_32KernelTmaWarpSpecializedPingpongEEENS5_IJNSA_ILi64EEESG_NSA_ILi128EEEEEEfNS5_IJlSB_lEEEfSJ_NS4_8TiledMMAINS4_8MMA_AtomIJNS4_4SM904GMMA29MMA_64x64x8_F32TF32TF32_SS_TNILNSN_7ScaleInE1ELSP_1EEEEEENS4_6LayoutINS5_IJSB_SB_SB_EEENS5_IJNSA_ILi0EEESU_SU_EEEEENS5_IJNS4_10UnderscoreESX_SX_EEEEENS4_23SM90_TMA_LOAD_MULTICASTENS4_14ComposedLayoutINS4_7SwizzleILi3ELi4ELi3EEENS4_18smem_ptr_flag_bitsILi32EEENSS_INS5_IJNSA_ILi8EEENSA_ILi32EEEEEENS5_IJS17_SB_EEEEEEEvNS4_8identityENS4_13SM90_TMA_LOADES1B_vS1C_EENS_8epilogue10collective6detail29Sm90TmaWarpSpecializedAdapterINS1G_15DefaultEpilogueIfSJ_SJ_NS1F_6thread17LinearCombinationIfLi1EffLNS1K_9ScaleType4KindE0ELNS_15FloatRoundStyleE2EfEENS1_15EpilogueDefaultEEEEEvvEEEEvNT_6ParamsE --------------------------
	.section	.nv.constant0._ZN7cutlass13device_kernelINS_4gemm6kernel13GemmUniversalIN4cute5tupleIJiiiiEEENS1_10collective13CollectiveMmaINS1_34MainloopSm90TmaGmmaWarpSpecializedILi3ENS5_IJNS4_1CILi1EEENSA_ILi2EEESB_EEENS1_32KernelTmaWarpSpecializedPingpongEEENS5_IJNSA_ILi64EEESG_NSA_ILi128EEEEEEfNS5_IJlSB_lEEEfSJ_NS4_8TiledMMAINS4_8MMA_AtomIJNS4_4SM904GMMA29MMA_64x64x8_F32TF32TF32_SS_TNILNSN_7ScaleInE1ELSP_1EEEEEENS4_6LayoutINS5_IJSB_SB_SB_EEENS5_IJNSA_ILi0EEESU_SU_EEEEENS5_IJNS4_10UnderscoreESX_SX_EEEEENS4_23SM90_TMA_LOAD_MULTICASTENS4_14ComposedLayoutINS4_7SwizzleILi3ELi4ELi3EEENS4_18smem_ptr_flag_bitsILi32EEENSS_INS5_IJNSA_ILi8EEENSA_ILi32EEEEEENS5_IJS17_SB_EEEEEEEvNS4_8identityENS4_13SM90_TMA_LOADES1B_vS1C_EENS_8epilogue10collective6detail29Sm90TmaWarpSpecializedAdapterINS1G_15DefaultEpilogueIfSJ_SJ_NS1F_6thread17LinearCombinationIfLi1EffLNS1K_9ScaleType4KindE0ELNS_15FloatRoundStyleE2EfEENS1_15EpilogueDefaultEEEEEvvEEEEvNT_6ParamsE,"a",@progbits
	.sectionflags	@""
	.align	4
.nv.constant0._ZN7cutlass13device_kernelINS_4gemm6kernel13GemmUniversalIN4cute5tupleIJiiiiEEENS1_10collective13CollectiveMmaINS1_34MainloopSm90TmaGmmaWarpSpecializedILi3ENS5_IJNS4_1CILi1EEENSA_ILi2EEESB_EEENS1_32KernelTmaWarpSpecializedPingpongEEENS5_IJNSA_ILi64EEESG_NSA_ILi128EEEEEEfNS5_IJlSB_lEEEfSJ_NS4_8TiledMMAINS4_8MMA_AtomIJNS4_4SM904GMMA29MMA_64x64x8_F32TF32TF32_SS_TNILNSN_7ScaleInE1ELSP_1EEEEEENS4_6LayoutINS5_IJSB_SB_SB_EEENS5_IJNSA_ILi0EEESU_SU_EEEEENS5_IJNS4_10UnderscoreESX_SX_EEEEENS4_23SM90_TMA_LOAD_MULTICASTENS4_14ComposedLayoutINS4_7SwizzleILi3ELi4ELi3EEENS4_18smem_ptr_flag_bitsILi32EEENSS_INS5_IJNSA_ILi8EEENSA_ILi32EEEEEENS5_IJS17_SB_EEEEEEEvNS4_8identityENS4_13SM90_TMA_LOADES1B_vS1C_EENS_8epilogue10collective6detail29Sm90TmaWarpSpecializedAdapterINS1G_15DefaultEpilogueIfSJ_SJ_NS1F_6thread17LinearCombinationIfLi1EffLNS1K_9ScaleType4KindE0ELNS_15FloatRoundStyleE2EfEENS1_15EpilogueDefaultEEEEEvvEEEEvNT_6ParamsE:
	.zero		1664


//--------------------- SYMBOLS --------------------------

	.type		.nv.reservedSmem.offset0,@object
	.size		.nv.reservedSmem.offset0,0x4
	.type		__assertfail,@function
